//
// Generated by NVIDIA NVVM Compiler
//
// Compiler Build ID: CL-36424714
// Cuda compilation tools, release 13.0, V13.0.88
// Based on NVVM 20.0.0
//

.version 9.0
.target sm_100
.address_size 64

	// .globl	_Z10osszegAXBYiffPfS_S_

.visible .entry _Z10osszegAXBYiffPfS_S_(
	.param .u32 _Z10osszegAXBYiffPfS_S__param_0,
	.param .f32 _Z10osszegAXBYiffPfS_S__param_1,
	.param .f32 _Z10osszegAXBYiffPfS_S__param_2,
	.param .u64 .ptr .align 1 _Z10osszegAXBYiffPfS_S__param_3,
	.param .u64 .ptr .align 1 _Z10osszegAXBYiffPfS_S__param_4,
	.param .u64 .ptr .align 1 _Z10osszegAXBYiffPfS_S__param_5
)
{
	.reg .pred 	%p<14>;
	.reg .b32 	%r<54>;
	.reg .b32 	%f<33>;
	.reg .b64 	%rd<38>;

	ld.param.u32 	%r21, [_Z10osszegAXBYiffPfS_S__param_0];
	ld.param.f32 	%f1, [_Z10osszegAXBYiffPfS_S__param_1];
	ld.param.f32 	%f2, [_Z10osszegAXBYiffPfS_S__param_2];
	ld.param.u64 	%rd4, [_Z10osszegAXBYiffPfS_S__param_3];
	ld.param.u64 	%rd5, [_Z10osszegAXBYiffPfS_S__param_4];
	ld.param.u64 	%rd6, [_Z10osszegAXBYiffPfS_S__param_5];
	cvta.to.global.u64 	%rd1, %rd6;
	cvta.to.global.u64 	%rd2, %rd5;
	cvta.to.global.u64 	%rd3, %rd4;
	mov.u32 	%r22, %ctaid.x;
	mov.u32 	%r23, %ntid.x;
	mov.u32 	%r24, %tid.x;
	mad.lo.s32 	%r48, %r22, %r23, %r24;
	mov.u32 	%r25, %nctaid.x;
	mul.lo.s32 	%r2, %r23, %r25;
	setp.eq.f32 	%p1, %f2, 0f00000000;
	@%p1 bra 	$L__BB0_7;
	setp.ge.s32 	%p2, %r48, %r21;
	@%p2 bra 	$L__BB0_14;
	add.s32 	%r26, %r48, %r2;
	max.s32 	%r27, %r21, %r26;
	setp.lt.s32 	%p3, %r26, %r21;
	selp.u32 	%r28, 1, 0, %p3;
	add.s32 	%r29, %r26, %r28;
	sub.s32 	%r30, %r27, %r29;
	div.u32 	%r31, %r30, %r2;
	add.s32 	%r3, %r31, %r28;
	and.b32  	%r32, %r3, 3;
	setp.eq.s32 	%p4, %r32, 3;
	@%p4 bra 	$L__BB0_5;
	add.s32 	%r33, %r3, 1;
	and.b32  	%r34, %r33, 3;
	neg.s32 	%r46, %r34;
$L__BB0_4:
	.pragma "nounroll";
	mul.wide.s32 	%rd7, %r48, 4;
	add.s64 	%rd8, %rd1, %rd7;
	add.s64 	%rd9, %rd2, %rd7;
	add.s64 	%rd10, %rd3, %rd7;
	ld.global.f32 	%f3, [%rd10];
	ld.global.f32 	%f4, [%rd9];
	mul.f32 	%f5, %f2, %f4;
	fma.rn.f32 	%f6, %f1, %f3, %f5;
	st.global.f32 	[%rd8], %f6;
	add.s32 	%r48, %r48, %r2;
	add.s32 	%r46, %r46, 1;
	setp.ne.s32 	%p5, %r46, 0;
	@%p5 bra 	$L__BB0_4;
$L__BB0_5:
	setp.lt.u32 	%p6, %r3, 3;
	@%p6 bra 	$L__BB0_14;
$L__BB0_6:
	mul.wide.s32 	%rd11, %r48, 4;
	add.s64 	%rd12, %rd3, %rd11;
	ld.global.f32 	%f7, [%rd12];
	add.s64 	%rd13, %rd2, %rd11;
	ld.global.f32 	%f8, [%rd13];
	mul.f32 	%f9, %f2, %f8;
	fma.rn.f32 	%f10, %f1, %f7, %f9;
	add.s64 	%rd14, %rd1, %rd11;
	st.global.f32 	[%rd14], %f10;
	mul.wide.s32 	%rd15, %r2, 4;
	add.s64 	%rd16, %rd12, %rd15;
	ld.global.f32 	%f11, [%rd16];
	add.s64 	%rd17, %rd13, %rd15;
	ld.global.f32 	%f12, [%rd17];
	mul.f32 	%f13, %f2, %f12;
	fma.rn.f32 	%f14, %f1, %f11, %f13;
	add.s64 	%rd18, %rd14, %rd15;
	st.global.f32 	[%rd18], %f14;
	add.s64 	%rd19, %rd16, %rd15;
	ld.global.f32 	%f15, [%rd19];
	add.s64 	%rd20, %rd17, %rd15;
	ld.global.f32 	%f16, [%rd20];
	mul.f32 	%f17, %f2, %f16;
	fma.rn.f32 	%f18, %f1, %f15, %f17;
	add.s64 	%rd21, %rd18, %rd15;
	st.global.f32 	[%rd21], %f18;
	add.s64 	%rd22, %rd19, %rd15;
	ld.global.f32 	%f19, [%rd22];
	add.s64 	%rd23, %rd20, %rd15;
	ld.global.f32 	%f20, [%rd23];
	mul.f32 	%f21, %f2, %f20;
	fma.rn.f32 	%f22, %f1, %f19, %f21;
	add.s64 	%rd24, %rd21, %rd15;
	st.global.f32 	[%rd24], %f22;
	shl.b32 	%r35, %r2, 2;
	add.s32 	%r48, %r35, %r48;
	setp.lt.s32 	%p7, %r48, %r21;
	@%p7 bra 	$L__BB0_6;
	bra.uni 	$L__BB0_14;
$L__BB0_7:
	setp.ge.s32 	%p8, %r48, %r21;
	@%p8 bra 	$L__BB0_14;
	add.s32 	%r36, %r48, %r2;
	max.s32 	%r37, %r21, %r36;
	setp.lt.s32 	%p9, %r36, %r21;
	selp.u32 	%r38, 1, 0, %p9;
	add.s32 	%r39, %r36, %r38;
	sub.s32 	%r40, %r37, %r39;
	div.u32 	%r41, %r40, %r2;
	add.s32 	%r10, %r41, %r38;
	and.b32  	%r42, %r10, 3;
	setp.eq.s32 	%p10, %r42, 3;
	@%p10 bra 	$L__BB0_11;
	add.s32 	%r43, %r10, 1;
	and.b32  	%r44, %r43, 3;
	neg.s32 	%r49, %r44;
$L__BB0_10:
	.pragma "nounroll";
	mul.wide.s32 	%rd25, %r48, 4;
	add.s64 	%rd26, %rd1, %rd25;
	add.s64 	%rd27, %rd3, %rd25;
	ld.global.f32 	%f23, [%rd27];
	mul.f32 	%f24, %f1, %f23;
	st.global.f32 	[%rd26], %f24;
	add.s32 	%r48, %r48, %r2;
	add.s32 	%r49, %r49, 1;
	setp.ne.s32 	%p11, %r49, 0;
	@%p11 bra 	$L__BB0_10;
$L__BB0_11:
	setp.lt.u32 	%p12, %r10, 3;
	@%p12 bra 	$L__BB0_14;
	mul.wide.s32 	%rd31, %r2, 4;
	shl.b32 	%r45, %r2, 2;
$L__BB0_13:
	mul.wide.s32 	%rd28, %r48, 4;
	add.s64 	%rd29, %rd3, %rd28;
	ld.global.f32 	%f25, [%rd29];
	mul.f32 	%f26, %f1, %f25;
	add.s64 	%rd30, %rd1, %rd28;
	st.global.f32 	[%rd30], %f26;
	add.s64 	%rd32, %rd29, %rd31;
	ld.global.f32 	%f27, [%rd32];
	mul.f32 	%f28, %f1, %f27;
	add.s64 	%rd33, %rd30, %rd31;
	st.global.f32 	[%rd33], %f28;
	add.s64 	%rd34, %rd32, %rd31;
	ld.global.f32 	%f29, [%rd34];
	mul.f32 	%f30, %f1, %f29;
	add.s64 	%rd35, %rd33, %rd31;
	st.global.f32 	[%rd35], %f30;
	add.s64 	%rd36, %rd34, %rd31;
	ld.global.f32 	%f31, [%rd36];
	mul.f32 	%f32, %f1, %f31;
	add.s64 	%rd37, %rd35, %rd31;
	st.global.f32 	[%rd37], %f32;
	add.s32 	%r48, %r45, %r48;
	setp.lt.s32 	%p13, %r48, %r21;
	@%p13 bra 	$L__BB0_13;
$L__BB0_14:
	ret;

}
	// .globl	_Z6osszegiPfS_
.visible .entry _Z6osszegiPfS_(
	.param .u32 _Z6osszegiPfS__param_0,
	.param .u64 .ptr .align 1 _Z6osszegiPfS__param_1,
	.param .u64 .ptr .align 1 _Z6osszegiPfS__param_2
)
{
	.reg .pred 	%p<7>;
	.reg .b32 	%r<31>;
	.reg .b32 	%f<16>;
	.reg .b64 	%rd<18>;

	ld.param.u32 	%r12, [_Z6osszegiPfS__param_0];
	ld.param.u64 	%rd3, [_Z6osszegiPfS__param_1];
	ld.param.u64 	%rd4, [_Z6osszegiPfS__param_2];
	cvta.to.global.u64 	%rd1, %rd4;
	cvta.to.global.u64 	%rd2, %rd3;
	mov.u32 	%r13, %ctaid.x;
	mov.u32 	%r14, %ntid.x;
	mov.u32 	%r15, %tid.x;
	mad.lo.s32 	%r29, %r13, %r14, %r15;
	mov.u32 	%r16, %nctaid.x;
	mul.lo.s32 	%r2, %r14, %r16;
	setp.ge.s32 	%p1, %r29, %r12;
	@%p1 bra 	$L__BB1_7;
	add.s32 	%r17, %r29, %r2;
	max.s32 	%r18, %r12, %r17;
	setp.lt.s32 	%p2, %r17, %r12;
	selp.u32 	%r19, 1, 0, %p2;
	add.s32 	%r20, %r17, %r19;
	sub.s32 	%r21, %r18, %r20;
	div.u32 	%r22, %r21, %r2;
	add.s32 	%r3, %r22, %r19;
	and.b32  	%r23, %r3, 3;
	setp.eq.s32 	%p3, %r23, 3;
	@%p3 bra 	$L__BB1_4;
	add.s32 	%r24, %r3, 1;
	and.b32  	%r25, %r24, 3;
	neg.s32 	%r27, %r25;
$L__BB1_3:
	.pragma "nounroll";
	mul.wide.s32 	%rd5, %r29, 4;
	add.s64 	%rd6, %rd1, %rd5;
	add.s64 	%rd7, %rd2, %rd5;
	ld.global.f32 	%f1, [%rd7];
	ld.global.f32 	%f2, [%rd6];
	add.f32 	%f3, %f1, %f2;
	st.global.f32 	[%rd6], %f3;
	add.s32 	%r29, %r29, %r2;
	add.s32 	%r27, %r27, 1;
	setp.ne.s32 	%p4, %r27, 0;
	@%p4 bra 	$L__BB1_3;
$L__BB1_4:
	setp.lt.u32 	%p5, %r3, 3;
	@%p5 bra 	$L__BB1_7;
	mul.wide.s32 	%rd11, %r2, 4;
	shl.b32 	%r26, %r2, 2;
$L__BB1_6:
	mul.wide.s32 	%rd8, %r29, 4;
	add.s64 	%rd9, %rd2, %rd8;
	ld.global.f32 	%f4, [%rd9];
	add.s64 	%rd10, %rd1, %rd8;
	ld.global.f32 	%f5, [%rd10];
	add.f32 	%f6, %f4, %f5;
	st.global.f32 	[%rd10], %f6;
	add.s64 	%rd12, %rd9, %rd11;
	ld.global.f32 	%f7, [%rd12];
	add.s64 	%rd13, %rd10, %rd11;
	ld.global.f32 	%f8, [%rd13];
	add.f32 	%f9, %f7, %f8;
	st.global.f32 	[%rd13], %f9;
	add.s64 	%rd14, %rd12, %rd11;
	ld.global.f32 	%f10, [%rd14];
	add.s64 	%rd15, %rd13, %rd11;
	ld.global.f32 	%f11, [%rd15];
	add.f32 	%f12, %f10, %f11;
	st.global.f32 	[%rd15], %f12;
	add.s64 	%rd16, %rd14, %rd11;
	ld.global.f32 	%f13, [%rd16];
	add.s64 	%rd17, %rd15, %rd11;
	ld.global.f32 	%f14, [%rd17];
	add.f32 	%f15, %f13, %f14;
	st.global.f32 	[%rd17], %f15;
	add.s32 	%r29, %r26, %r29;
	setp.lt.s32 	%p6, %r29, %r12;
	@%p6 bra 	$L__BB1_6;
$L__BB1_7:
	ret;

}
	// .globl	_Z8ciklikusfiPf
.visible .entry _Z8ciklikusfiPf(
	.param .f32 _Z8ciklikusfiPf_param_0,
	.param .u32 _Z8ciklikusfiPf_param_1,
	.param .u64 .ptr .align 1 _Z8ciklikusfiPf_param_2
)
{
	.reg .pred 	%p<7>;
	.reg .b32 	%r<11>;
	.reg .b32 	%f<7>;
	.reg .b64 	%rd<5>;
	.reg .b64 	%fd<4>;

	ld.param.f32 	%f2, [_Z8ciklikusfiPf_param_0];
	ld.param.u32 	%r6, [_Z8ciklikusfiPf_param_1];
	ld.param.u64 	%rd3, [_Z8ciklikusfiPf_param_2];
	mov.u32 	%r7, %ctaid.x;
	mov.u32 	%r1, %ntid.x;
	mov.u32 	%r8, %tid.x;
	mad.lo.s32 	%r10, %r7, %r1, %r8;
	setp.ge.s32 	%p1, %r10, %r6;
	@%p1 bra 	$L__BB2_5;
	cvt.f64.f32 	%fd2, %f2;
	add.f64 	%fd1, %fd2, 0dBFE0000000000000;
	mov.u32 	%r9, %nctaid.x;
	mul.lo.s32 	%r3, %r1, %r9;
	cvta.to.global.u64 	%rd1, %rd3;
$L__BB2_2:
	mul.wide.s32 	%rd4, %r10, 4;
	add.s64 	%rd2, %rd1, %rd4;
	ld.global.f32 	%f3, [%rd2];
	setp.lt.f32 	%p2, %f3, 0fBF000000;
	add.f32 	%f4, %f2, %f3;
	selp.f32 	%f5, %f4, %f3, %p2;
	cvt.f64.f32 	%fd3, %f5;
	setp.lt.f64 	%p3, %fd1, %fd3;
	sub.f32 	%f6, %f5, %f2;
	selp.f32 	%f1, %f6, %f5, %p3;
	or.pred  	%p4, %p2, %p3;
	not.pred 	%p5, %p4;
	@%p5 bra 	$L__BB2_4;
	st.global.f32 	[%rd2], %f1;
$L__BB2_4:
	add.s32 	%r10, %r10, %r3;
	setp.lt.s32 	%p6, %r10, %r6;
	@%p6 bra 	$L__BB2_2;
$L__BB2_5:
	ret;

}
	// .globl	_Z7besoroliiPfPi
.visible .entry _Z7besoroliiPfPi(
	.param .u32 _Z7besoroliiPfPi_param_0,
	.param .u32 _Z7besoroliiPfPi_param_1,
	.param .u64 .ptr .align 1 _Z7besoroliiPfPi_param_2,
	.param .u64 .ptr .align 1 _Z7besoroliiPfPi_param_3
)
{
	.reg .pred 	%p<7>;
	.reg .b32 	%r<52>;
	.reg .b32 	%f<23>;
	.reg .b64 	%rd<18>;

	ld.param.u32 	%r12, [_Z7besoroliiPfPi_param_0];
	ld.param.u32 	%r13, [_Z7besoroliiPfPi_param_1];
	ld.param.u64 	%rd3, [_Z7besoroliiPfPi_param_2];
	ld.param.u64 	%rd4, [_Z7besoroliiPfPi_param_3];
	cvta.to.global.u64 	%rd1, %rd4;
	cvta.to.global.u64 	%rd2, %rd3;
	mov.u32 	%r14, %ctaid.x;
	mov.u32 	%r15, %ntid.x;
	mov.u32 	%r16, %tid.x;
	mad.lo.s32 	%r50, %r14, %r15, %r16;
	mov.u32 	%r17, %nctaid.x;
	mul.lo.s32 	%r2, %r15, %r17;
	setp.ge.s32 	%p1, %r50, %r12;
	@%p1 bra 	$L__BB3_7;
	add.s32 	%r18, %r50, %r2;
	max.s32 	%r19, %r12, %r18;
	setp.lt.s32 	%p2, %r18, %r12;
	selp.u32 	%r20, 1, 0, %p2;
	add.s32 	%r21, %r18, %r20;
	sub.s32 	%r22, %r19, %r21;
	div.u32 	%r23, %r22, %r2;
	add.s32 	%r3, %r23, %r20;
	and.b32  	%r24, %r3, 3;
	setp.eq.s32 	%p3, %r24, 3;
	@%p3 bra 	$L__BB3_4;
	add.s32 	%r25, %r3, 1;
	and.b32  	%r26, %r25, 3;
	neg.s32 	%r48, %r26;
$L__BB3_3:
	.pragma "nounroll";
	mul.wide.s32 	%rd5, %r50, 4;
	add.s64 	%rd6, %rd1, %rd5;
	add.s64 	%rd7, %rd2, %rd5;
	ld.global.f32 	%f1, [%rd7];
	mov.f32 	%f2, 0f3F000000;
	copysign.f32 	%f3, %f1, %f2;
	add.rz.f32 	%f4, %f1, %f3;
	cvt.rzi.f32.f32 	%f5, %f4;
	cvt.rzi.s32.f32 	%r27, %f5;
	rem.s32 	%r28, %r27, %r13;
	add.s32 	%r29, %r28, %r13;
	rem.s32 	%r30, %r29, %r13;
	st.global.u32 	[%rd6], %r30;
	add.s32 	%r50, %r50, %r2;
	add.s32 	%r48, %r48, 1;
	setp.ne.s32 	%p4, %r48, 0;
	@%p4 bra 	$L__BB3_3;
$L__BB3_4:
	setp.lt.u32 	%p5, %r3, 3;
	@%p5 bra 	$L__BB3_7;
	mul.wide.s32 	%rd11, %r2, 4;
	shl.b32 	%r47, %r2, 2;
$L__BB3_6:
	mul.wide.s32 	%rd8, %r50, 4;
	add.s64 	%rd9, %rd2, %rd8;
	ld.global.f32 	%f6, [%rd9];
	mov.f32 	%f7, 0f3F000000;
	copysign.f32 	%f8, %f6, %f7;
	add.rz.f32 	%f9, %f6, %f8;
	cvt.rzi.f32.f32 	%f10, %f9;
	cvt.rzi.s32.f32 	%r31, %f10;
	rem.s32 	%r32, %r31, %r13;
	add.s32 	%r33, %r32, %r13;
	rem.s32 	%r34, %r33, %r13;
	add.s64 	%rd10, %rd1, %rd8;
	st.global.u32 	[%rd10], %r34;
	add.s64 	%rd12, %rd9, %rd11;
	ld.global.f32 	%f11, [%rd12];
	copysign.f32 	%f12, %f11, %f7;
	add.rz.f32 	%f13, %f11, %f12;
	cvt.rzi.f32.f32 	%f14, %f13;
	cvt.rzi.s32.f32 	%r35, %f14;
	rem.s32 	%r36, %r35, %r13;
	add.s32 	%r37, %r36, %r13;
	rem.s32 	%r38, %r37, %r13;
	add.s64 	%rd13, %rd10, %rd11;
	st.global.u32 	[%rd13], %r38;
	add.s64 	%rd14, %rd12, %rd11;
	ld.global.f32 	%f15, [%rd14];
	copysign.f32 	%f16, %f15, %f7;
	add.rz.f32 	%f17, %f15, %f16;
	cvt.rzi.f32.f32 	%f18, %f17;
	cvt.rzi.s32.f32 	%r39, %f18;
	rem.s32 	%r40, %r39, %r13;
	add.s32 	%r41, %r40, %r13;
	rem.s32 	%r42, %r41, %r13;
	add.s64 	%rd15, %rd13, %rd11;
	st.global.u32 	[%rd15], %r42;
	add.s64 	%rd16, %rd14, %rd11;
	ld.global.f32 	%f19, [%rd16];
	copysign.f32 	%f20, %f19, %f7;
	add.rz.f32 	%f21, %f19, %f20;
	cvt.rzi.f32.f32 	%f22, %f21;
	cvt.rzi.s32.f32 	%r43, %f22;
	rem.s32 	%r44, %r43, %r13;
	add.s32 	%r45, %r44, %r13;
	rem.s32 	%r46, %r45, %r13;
	add.s64 	%rd17, %rd15, %rd11;
	st.global.u32 	[%rd17], %r46;
	add.s32 	%r50, %r47, %r50;
	setp.lt.s32 	%p6, %r50, %r12;
	@%p6 bra 	$L__BB3_6;
$L__BB3_7:
	ret;

}
	// .globl	_Z4initifPf
.visible .entry _Z4initifPf(
	.param .u32 _Z4initifPf_param_0,
	.param .f32 _Z4initifPf_param_1,
	.param .u64 .ptr .align 1 _Z4initifPf_param_2
)
{
	.reg .pred 	%p<7>;
	.reg .b32 	%r<31>;
	.reg .b32 	%f<2>;
	.reg .b64 	%rd<11>;

	ld.param.u32 	%r12, [_Z4initifPf_param_0];
	ld.param.f32 	%f1, [_Z4initifPf_param_1];
	ld.param.u64 	%rd2, [_Z4initifPf_param_2];
	cvta.to.global.u64 	%rd1, %rd2;
	mov.u32 	%r13, %ctaid.x;
	mov.u32 	%r14, %ntid.x;
	mov.u32 	%r15, %tid.x;
	mad.lo.s32 	%r29, %r13, %r14, %r15;
	mov.u32 	%r16, %nctaid.x;
	mul.lo.s32 	%r2, %r14, %r16;
	setp.ge.s32 	%p1, %r29, %r12;
	@%p1 bra 	$L__BB4_7;
	add.s32 	%r17, %r29, %r2;
	max.s32 	%r18, %r12, %r17;
	setp.lt.s32 	%p2, %r17, %r12;
	selp.u32 	%r19, 1, 0, %p2;
	add.s32 	%r20, %r17, %r19;
	sub.s32 	%r21, %r18, %r20;
	div.u32 	%r22, %r21, %r2;
	add.s32 	%r3, %r22, %r19;
	and.b32  	%r23, %r3, 3;
	setp.eq.s32 	%p3, %r23, 3;
	@%p3 bra 	$L__BB4_4;
	add.s32 	%r24, %r3, 1;
	and.b32  	%r25, %r24, 3;
	neg.s32 	%r27, %r25;
$L__BB4_3:
	.pragma "nounroll";
	mul.wide.s32 	%rd3, %r29, 4;
	add.s64 	%rd4, %rd1, %rd3;
	st.global.f32 	[%rd4], %f1;
	add.s32 	%r29, %r29, %r2;
	add.s32 	%r27, %r27, 1;
	setp.ne.s32 	%p4, %r27, 0;
	@%p4 bra 	$L__BB4_3;
$L__BB4_4:
	setp.lt.u32 	%p5, %r3, 3;
	@%p5 bra 	$L__BB4_7;
	mul.wide.s32 	%rd7, %r2, 4;
	shl.b32 	%r26, %r2, 2;
$L__BB4_6:
	mul.wide.s32 	%rd5, %r29, 4;
	add.s64 	%rd6, %rd1, %rd5;
	st.global.f32 	[%rd6], %f1;
	add.s64 	%rd8, %rd6, %rd7;
	st.global.f32 	[%rd8], %f1;
	add.s64 	%rd9, %rd8, %rd7;
	st.global.f32 	[%rd9], %f1;
	add.s64 	%rd10, %rd9, %rd7;
	st.global.f32 	[%rd10], %f1;
	add.s32 	%r29, %r26, %r29;
	setp.lt.s32 	%p6, %r29, %r12;
	@%p6 bra 	$L__BB4_6;
$L__BB4_7:
	ret;

}
	// .globl	_Z3ujEiPfS_S_
.visible .entry _Z3ujEiPfS_S_(
	.param .u32 _Z3ujEiPfS_S__param_0,
	.param .u64 .ptr .align 1 _Z3ujEiPfS_S__param_1,
	.param .u64 .ptr .align 1 _Z3ujEiPfS_S__param_2,
	.param .u64 .ptr .align 1 _Z3ujEiPfS_S__param_3
)
{
	.reg .pred 	%p<7>;
	.reg .b32 	%r<62>;
	.reg .b32 	%f<16>;
	.reg .b64 	%rd<35>;

	ld.param.u32 	%r22, [_Z3ujEiPfS_S__param_0];
	ld.param.u64 	%rd4, [_Z3ujEiPfS_S__param_1];
	ld.param.u64 	%rd5, [_Z3ujEiPfS_S__param_2];
	ld.param.u64 	%rd6, [_Z3ujEiPfS_S__param_3];
	cvta.to.global.u64 	%rd1, %rd6;
	cvta.to.global.u64 	%rd2, %rd5;
	cvta.to.global.u64 	%rd3, %rd4;
	mov.u32 	%r23, %ctaid.x;
	mov.u32 	%r24, %ntid.x;
	mul.lo.s32 	%r1, %r23, %r24;
	mov.u32 	%r2, %tid.x;
	add.s32 	%r59, %r1, %r2;
	mov.u32 	%r25, %nctaid.x;
	mul.lo.s32 	%r4, %r24, %r25;
	setp.ge.s32 	%p1, %r59, %r22;
	@%p1 bra 	$L__BB5_8;
	add.s32 	%r26, %r59, %r4;
	max.s32 	%r27, %r22, %r26;
	setp.lt.s32 	%p2, %r26, %r22;
	selp.u32 	%r28, 1, 0, %p2;
	add.s32 	%r29, %r26, %r28;
	sub.s32 	%r30, %r27, %r29;
	div.u32 	%r31, %r30, %r4;
	add.s32 	%r5, %r31, %r28;
	and.b32  	%r32, %r5, 3;
	setp.eq.s32 	%p3, %r32, 3;
	@%p3 bra 	$L__BB5_5;
	add.s32 	%r58, %r59, 1;
	add.s32 	%r33, %r2, %r22;
	add.s32 	%r57, %r33, %r1;
	add.s32 	%r34, %r5, 1;
	and.b32  	%r35, %r34, 3;
	neg.s32 	%r56, %r35;
$L__BB5_3:
	.pragma "nounroll";
	mul.wide.s32 	%rd7, %r59, 4;
	add.s64 	%rd8, %rd1, %rd7;
	add.s32 	%r36, %r57, -1;
	rem.s32 	%r37, %r36, %r22;
	mul.wide.s32 	%rd9, %r37, 4;
	add.s64 	%rd10, %rd3, %rd9;
	ld.global.f32 	%f1, [%rd10];
	rem.s32 	%r38, %r58, %r22;
	mul.wide.s32 	%rd11, %r38, 4;
	add.s64 	%rd12, %rd2, %rd11;
	ld.global.f32 	%f2, [%rd12];
	sub.f32 	%f3, %f1, %f2;
	st.global.f32 	[%rd8], %f3;
	add.s32 	%r59, %r59, %r4;
	add.s32 	%r58, %r58, %r4;
	add.s32 	%r57, %r57, %r4;
	add.s32 	%r56, %r56, 1;
	setp.ne.s32 	%p4, %r56, 0;
	@%p4 bra 	$L__BB5_3;
	add.s32 	%r59, %r58, -1;
$L__BB5_5:
	setp.lt.u32 	%p5, %r5, 3;
	@%p5 bra 	$L__BB5_8;
	add.s32 	%r19, %r22, -1;
	mul.wide.s32 	%rd23, %r4, 4;
	shl.b32 	%r55, %r4, 2;
$L__BB5_7:
	add.s32 	%r39, %r19, %r59;
	rem.s32 	%r40, %r39, %r22;
	mul.wide.s32 	%rd13, %r40, 4;
	add.s64 	%rd14, %rd3, %rd13;
	ld.global.f32 	%f4, [%rd14];
	add.s32 	%r41, %r59, 1;
	rem.s32 	%r42, %r41, %r22;
	mul.wide.s32 	%rd15, %r42, 4;
	add.s64 	%rd16, %rd2, %rd15;
	ld.global.f32 	%f5, [%rd16];
	sub.f32 	%f6, %f4, %f5;
	mul.wide.s32 	%rd17, %r59, 4;
	add.s64 	%rd18, %rd1, %rd17;
	st.global.f32 	[%rd18], %f6;
	add.s32 	%r43, %r39, %r4;
	rem.s32 	%r44, %r43, %r22;
	mul.wide.s32 	%rd19, %r44, 4;
	add.s64 	%rd20, %rd3, %rd19;
	ld.global.f32 	%f7, [%rd20];
	add.s32 	%r45, %r41, %r4;
	rem.s32 	%r46, %r45, %r22;
	mul.wide.s32 	%rd21, %r46, 4;
	add.s64 	%rd22, %rd2, %rd21;
	ld.global.f32 	%f8, [%rd22];
	sub.f32 	%f9, %f7, %f8;
	add.s64 	%rd24, %rd18, %rd23;
	st.global.f32 	[%rd24], %f9;
	add.s32 	%r47, %r43, %r4;
	rem.s32 	%r48, %r47, %r22;
	mul.wide.s32 	%rd25, %r48, 4;
	add.s64 	%rd26, %rd3, %rd25;
	ld.global.f32 	%f10, [%rd26];
	add.s32 	%r49, %r45, %r4;
	rem.s32 	%r50, %r49, %r22;
	mul.wide.s32 	%rd27, %r50, 4;
	add.s64 	%rd28, %rd2, %rd27;
	ld.global.f32 	%f11, [%rd28];
	sub.f32 	%f12, %f10, %f11;
	add.s64 	%rd29, %rd24, %rd23;
	st.global.f32 	[%rd29], %f12;
	add.s32 	%r51, %r47, %r4;
	rem.s32 	%r52, %r51, %r22;
	mul.wide.s32 	%rd30, %r52, 4;
	add.s64 	%rd31, %rd3, %rd30;
	ld.global.f32 	%f13, [%rd31];
	add.s32 	%r53, %r49, %r4;
	rem.s32 	%r54, %r53, %r22;
	mul.wide.s32 	%rd32, %r54, 4;
	add.s64 	%rd33, %rd2, %rd32;
	ld.global.f32 	%f14, [%rd33];
	sub.f32 	%f15, %f13, %f14;
	add.s64 	%rd34, %rd29, %rd23;
	st.global.f32 	[%rd34], %f15;
	add.s32 	%r59, %r55, %r59;
	setp.lt.s32 	%p6, %r59, %r22;
	@%p6 bra 	$L__BB5_7;
$L__BB5_8:
	ret;

}
	// .globl	_Z13toltessurusegiiiPiPPf
.visible .entry _Z13toltessurusegiiiPiPPf(
	.param .u32 _Z13toltessurusegiiiPiPPf_param_0,
	.param .u32 _Z13toltessurusegiiiPiPPf_param_1,
	.param .u32 _Z13toltessurusegiiiPiPPf_param_2,
	.param .u64 .ptr .align 1 _Z13toltessurusegiiiPiPPf_param_3,
	.param .u64 .ptr .align 1 _Z13toltessurusegiiiPiPPf_param_4
)
{
	.reg .pred 	%p<7>;
	.reg .b32 	%r<22>;
	.reg .b32 	%f<3>;
	.reg .b64 	%rd<13>;

	ld.param.u32 	%r11, [_Z13toltessurusegiiiPiPPf_param_1];
	ld.param.u32 	%r12, [_Z13toltessurusegiiiPiPPf_param_2];
	ld.param.u64 	%rd4, [_Z13toltessurusegiiiPiPPf_param_3];
	ld.param.u64 	%rd5, [_Z13toltessurusegiiiPiPPf_param_4];
	mov.u32 	%r13, %ctaid.x;
	mov.u32 	%r1, %ntid.x;
	mov.u32 	%r14, %tid.x;
	mad.lo.s32 	%r20, %r13, %r1, %r14;
	setp.ge.s32 	%p1, %r20, %r12;
	@%p1 bra 	$L__BB6_6;
	add.s32 	%r15, %r11, %r12;
	add.s32 	%r16, %r15, -1;
	div.s32 	%r3, %r16, %r12;
	mov.u32 	%r17, %nctaid.x;
	mul.lo.s32 	%r4, %r1, %r17;
	cvta.to.global.u64 	%rd1, %rd5;
	cvta.to.global.u64 	%rd2, %rd4;
$L__BB6_2:
	setp.lt.s32 	%p2, %r3, 1;
	mul.lo.s32 	%r21, %r20, %r3;
	setp.ge.s32 	%p3, %r21, %r11;
	or.pred  	%p4, %p2, %p3;
	@%p4 bra 	$L__BB6_5;
	mul.wide.s32 	%rd6, %r20, 8;
	add.s64 	%rd3, %rd1, %rd6;
	add.s32 	%r18, %r21, %r3;
	min.s32 	%r7, %r18, %r11;
$L__BB6_4:
	mul.wide.s32 	%rd7, %r21, 4;
	add.s64 	%rd8, %rd2, %rd7;
	ld.global.u64 	%rd9, [%rd3];
	cvta.to.global.u64 	%rd10, %rd9;
	ld.global.u32 	%r19, [%rd8];
	mul.wide.s32 	%rd11, %r19, 4;
	add.s64 	%rd12, %rd10, %rd11;
	ld.global.f32 	%f1, [%rd12];
	add.f32 	%f2, %f1, 0f3F800000;
	st.global.f32 	[%rd12], %f2;
	add.s32 	%r21, %r21, 1;
	setp.lt.s32 	%p5, %r21, %r7;
	@%p5 bra 	$L__BB6_4;
$L__BB6_5:
	add.s32 	%r20, %r20, %r4;
	setp.lt.s32 	%p6, %r20, %r12;
	@%p6 bra 	$L__BB6_2;
$L__BB6_6:
	ret;

}


// ===== COMPILED SASS (sm_100) =====

	.target	sm_100

	.elftype	@"ET_EXEC"


//--------------------- .note.nv.tkinfo           --------------------------
	.section	.note.nv.tkinfo,"",@"SHT_NOTE"
	.sectionflags	@"SHF_NOTE_NV_TKINFO"
	.tkinfo
        /*0018*/ 	.word	0x00000002
        /*0030*/ 	.string	""
        /*0030*/ 	.string	"ptxas"
        /*0030*/ 	.string	"Cuda compilation tools, release 13.0, V13.0.88"
        /*0030*/ 	.string	"Build cuda_13.0.r13.0/compiler.36424714_0"
        /*0030*/ 	.string	"-arch sm_100 -m 64 "



//--------------------- .note.nv.cuinfo           --------------------------
	.section	.note.nv.cuinfo,"",@"SHT_NOTE"
	.sectionflags	@"SHF_NOTE_NV_CUINFO"
        /*0018*/ 	.short	0x0002
        /*001a*/ 	.short	0x0064
        /*001c*/ 	.short	0x0082
	.zero		2


//--------------------- .nv.info                  --------------------------
	.section	.nv.info,"",@"SHT_CUDA_INFO"
	.align	4


	//----- nvinfo : EIATTR_REGCOUNT
	.align		4
        /*0000*/ 	.byte	0x04, 0x2f
        /*0002*/ 	.short	(.L_1 - .L_0)
	.align		4
.L_0:
        /*0004*/ 	.word	index@(_Z10osszegAXBYiffPfS_S_)
        /*0008*/ 	.word	0x0000001c


	//----- nvinfo : EIATTR_FRAME_SIZE
	.align		4
.L_1:
        /*000c*/ 	.byte	0x04, 0x11
        /*000e*/ 	.short	(.L_3 - .L_2)
	.align		4
.L_2:
        /*0010*/ 	.word	index@(_Z10osszegAXBYiffPfS_S_)
        /*0014*/ 	.word	0x00000000


	//----- nvinfo : EIATTR_REGCOUNT
	.align		4
.L_3:
        /*0018*/ 	.byte	0x04, 0x2f
        /*001a*/ 	.short	(.L_5 - .L_4)
	.align		4
.L_4:
        /*001c*/ 	.word	index@(_Z6osszegiPfS_)
        /*0020*/ 	.word	0x00000018


	//----- nvinfo : EIATTR_FRAME_SIZE
	.align		4
.L_5:
        /*0024*/ 	.byte	0x04, 0x11
        /*0026*/ 	.short	(.L_7 - .L_6)
	.align		4
.L_6:
        /*0028*/ 	.word	index@(_Z6osszegiPfS_)
        /*002c*/ 	.word	0x00000000


	//----- nvinfo : EIATTR_REGCOUNT
	.align		4
.L_7:
        /*0030*/ 	.byte	0x04, 0x2f
        /*0032*/ 	.short	(.L_9 - .L_8)
	.align		4
.L_8:
        /*0034*/ 	.word	index@(_Z8ciklikusfiPf)
        /*0038*/ 	.word	0x00000010


	//----- nvinfo : EIATTR_FRAME_SIZE
	.align		4
.L_9:
        /*003c*/ 	.byte	0x04, 0x11
        /*003e*/ 	.short	(.L_11 - .L_10)
	.align		4
.L_10:
        /*0040*/ 	.word	index@(_Z8ciklikusfiPf)
        /*0044*/ 	.word	0x00000000


	//----- nvinfo : EIATTR_REGCOUNT
	.align		4
.L_11:
        /*0048*/ 	.byte	0x04, 0x2f
        /*004a*/ 	.short	(.L_13 - .L_12)
	.align		4
.L_12:
        /*004c*/ 	.word	index@(_Z7besoroliiPfPi)
        /*0050*/ 	.word	0x00000018


	//----- nvinfo : EIATTR_FRAME_SIZE
	.align		4
.L_13:
        /*0054*/ 	.byte	0x04, 0x11
        /*0056*/ 	.short	(.L_15 - .L_14)
	.align		4
.L_14:
        /*0058*/ 	.word	index@(_Z7besoroliiPfPi)
        /*005c*/ 	.word	0x00000000


	//----- nvinfo : EIATTR_REGCOUNT
	.align		4
.L_15:
        /*0060*/ 	.byte	0x04, 0x2f
        /*0062*/ 	.short	(.L_17 - .L_16)
	.align		4
.L_16:
        /*0064*/ 	.word	index@(_Z4initifPf)
        /*0068*/ 	.word	0x00000012


	//----- nvinfo : EIATTR_FRAME_SIZE
	.align		4
.L_17:
        /*006c*/ 	.byte	0x04, 0x11
        /*006e*/ 	.short	(.L_19 - .L_18)
	.align		4
.L_18:
        /*0070*/ 	.word	index@(_Z4initifPf)
        /*0074*/ 	.word	0x00000000


	//----- nvinfo : EIATTR_REGCOUNT
	.align		4
.L_19:
        /*0078*/ 	.byte	0x04, 0x2f
        /*007a*/ 	.short	(.L_21 - .L_20)
	.align		4
.L_20:
        /*007c*/ 	.word	index@(_Z3ujEiPfS_S_)
        /*0080*/ 	.word	0x0000001e


	//----- nvinfo : EIATTR_FRAME_SIZE
	.align		4
.L_21:
        /*0084*/ 	.byte	0x04, 0x11
        /*0086*/ 	.short	(.L_23 - .L_22)
	.align		4
.L_22:
        /*0088*/ 	.word	index@(_Z3ujEiPfS_S_)
        /*008c*/ 	.word	0x00000000


	//----- nvinfo : EIATTR_REGCOUNT
	.align		4
.L_23:
        /*0090*/ 	.byte	0x04, 0x2f
        /*0092*/ 	.short	(.L_25 - .L_24)
	.align		4
.L_24:
        /*0094*/ 	.word	index@(_Z13toltessurusegiiiPiPPf)
        /*0098*/ 	.word	0x00000010


	//----- nvinfo : EIATTR_FRAME_SIZE
	.align		4
.L_25:
        /*009c*/ 	.byte	0x04, 0x11
        /*009e*/ 	.short	(.L_27 - .L_26)
	.align		4
.L_26:
        /*00a0*/ 	.word	index@(_Z13toltessurusegiiiPiPPf)
        /*00a4*/ 	.word	0x00000000


	//----- nvinfo : EIATTR_MIN_STACK_SIZE
	.align		4
.L_27:
        /*00a8*/ 	.byte	0x04, 0x12
        /*00aa*/ 	.short	(.L_29 - .L_28)
	.align		4
.L_28:
        /*00ac*/ 	.word	index@(_Z13toltessurusegiiiPiPPf)
        /*00b0*/ 	.word	0x00000000


	//----- nvinfo : EIATTR_MIN_STACK_SIZE
	.align		4
.L_29:
        /*00b4*/ 	.byte	0x04, 0x12
        /*00b6*/ 	.short	(.L_31 - .L_30)
	.align		4
.L_30:
        /*00b8*/ 	.word	index@(_Z3ujEiPfS_S_)
        /*00bc*/ 	.word	0x00000000


	//----- nvinfo : EIATTR_MIN_STACK_SIZE
	.align		4
.L_31:
        /*00c0*/ 	.byte	0x04, 0x12
        /*00c2*/ 	.short	(.L_33 - .L_32)
	.align		4
.L_32:
        /*00c4*/ 	.word	index@(_Z4initifPf)
        /*00c8*/ 	.word	0x00000000


	//----- nvinfo : EIATTR_MIN_STACK_SIZE
	.align		4
.L_33:
        /*00cc*/ 	.byte	0x04, 0x12
        /*00ce*/ 	.short	(.L_35 - .L_34)
	.align		4
.L_34:
        /*00d0*/ 	.word	index@(_Z7besoroliiPfPi)
        /*00d4*/ 	.word	0x00000000


	//----- nvinfo : EIATTR_MIN_STACK_SIZE
	.align		4
.L_35:
        /*00d8*/ 	.byte	0x04, 0x12
        /*00da*/ 	.short	(.L_37 - .L_36)
	.align		4
.L_36:
        /*00dc*/ 	.word	index@(_Z8ciklikusfiPf)
        /*00e0*/ 	.word	0x00000000


	//----- nvinfo : EIATTR_MIN_STACK_SIZE
	.align		4
.L_37:
        /*00e4*/ 	.byte	0x04, 0x12
        /*00e6*/ 	.short	(.L_39 - .L_38)
	.align		4
.L_38:
        /*00e8*/ 	.word	index@(_Z6osszegiPfS_)
        /*00ec*/ 	.word	0x00000000


	//----- nvinfo : EIATTR_MIN_STACK_SIZE
	.align		4
.L_39:
        /*00f0*/ 	.byte	0x04, 0x12
        /*00f2*/ 	.short	(.L_41 - .L_40)
	.align		4
.L_40:
        /*00f4*/ 	.word	index@(_Z10osszegAXBYiffPfS_S_)
        /*00f8*/ 	.word	0x00000000
.L_41:


//--------------------- .nv.compat                --------------------------
	.section	.nv.compat,"",@"SHT_CUDA_COMPAT_INFO"
	.align	4
        /*0000*/ 	.byte	0x02, 0x09, 0x00, 0x00, 0x02, 0x02, 0x01, 0x00, 0x02, 0x05, 0x05, 0x00, 0x03, 0x07, 0x01, 0x01
        /*0010*/ 	.byte	0x02, 0x03, 0x00, 0x00, 0x02, 0x06, 0x01, 0x00, 0x04, 0x0b, 0x08, 0x00, 0x01, 0x00, 0x00, 0x00
        /*0020*/ 	.byte	0x00, 0x00, 0x00, 0x00


//--------------------- .nv.info._Z13toltessurusegiiiPiPPf --------------------------
	.section	.nv.info._Z13toltessurusegiiiPiPPf,"",@"SHT_CUDA_INFO"
	.sectionflags	@""
	.align	4


	//----- nvinfo : EIATTR_CUDA_API_VERSION
	.align		4
        /*0000*/ 	.byte	0x04, 0x37
        /*0002*/ 	.short	(.L_43 - .L_42)
.L_42:
        /*0004*/ 	.word	0x00000082


	//----- nvinfo : EIATTR_KPARAM_INFO
	.align		4
.L_43:
        /*0008*/ 	.byte	0x04, 0x17
        /*000a*/ 	.short	(.L_45 - .L_44)
.L_44:
        /*000c*/ 	.word	0x00000000
        /*0010*/ 	.short	0x0004
        /*0012*/ 	.short	0x0018
        /*0014*/ 	.byte	0x00, 0xf5, 0x21, 0x00


	//----- nvinfo : EIATTR_KPARAM_INFO
	.align		4
.L_45:
        /*0018*/ 	.byte	0x04, 0x17
        /*001a*/ 	.short	(.L_47 - .L_46)
.L_46:
        /*001c*/ 	.word	0x00000000
        /*0020*/ 	.short	0x0003
        /*0022*/ 	.short	0x0010
        /*0024*/ 	.byte	0x00, 0xf5, 0x21, 0x00


	//----- nvinfo : EIATTR_KPARAM_INFO
	.align		4
.L_47:
        /*0028*/ 	.byte	0x04, 0x17
        /*002a*/ 	.short	(.L_49 - .L_48)
.L_48:
        /*002c*/ 	.word	0x00000000
        /*0030*/ 	.short	0x0002
        /*0032*/ 	.short	0x0008
        /*0034*/ 	.byte	0x00, 0xf0, 0x11, 0x00


	//----- nvinfo : EIATTR_KPARAM_INFO
	.align		4
.L_49:
        /*0038*/ 	.byte	0x04, 0x17
        /*003a*/ 	.short	(.L_51 - .L_50)
.L_50:
        /*003c*/ 	.word	0x00000000
        /*0040*/ 	.short	0x0001
        /*0042*/ 	.short	0x0004
        /*0044*/ 	.byte	0x00, 0xf0, 0x11, 0x00


	//----- nvinfo : EIATTR_KPARAM_INFO
	.align		4
.L_51:
        /*0048*/ 	.byte	0x04, 0x17
        /*004a*/ 	.short	(.L_53 - .L_52)
.L_52:
        /*004c*/ 	.word	0x00000000
        /*0050*/ 	.short	0x0000
        /*0052*/ 	.short	0x0000
        /*0054*/ 	.byte	0x00, 0xf0, 0x11, 0x00


	//----- nvinfo : EIATTR_SPARSE_MMA_MASK
	.align		4
.L_53:
        /*0058*/ 	.byte	0x03, 0x50
        /*005a*/ 	.short	0x0000


	//----- nvinfo : EIATTR_MAXREG_COUNT
	.align		4
        /*005c*/ 	.byte	0x03, 0x1b
        /*005e*/ 	.short	0x00ff


	//----- nvinfo : EIATTR_MERCURY_ISA_VERSION
	.align		4
        /*0060*/ 	.byte	0x03, 0x5f
        /*0062*/ 	.short	0x0101


	//----- nvinfo : EIATTR_VRC_CTA_INIT_COUNT
	.align		4
        /*0064*/ 	.byte	0x02, 0x4a
	.zero		1
	.zero		1


	//----- nvinfo : EIATTR_EXIT_INSTR_OFFSETS
	.align		4
        /*0068*/ 	.byte	0x04, 0x1c
        /*006a*/ 	.short	(.L_55 - .L_54)


	//   ....[0]....
.L_54:
        /*006c*/ 	.word	0x00000070


	//   ....[1]....
        /*0070*/ 	.word	0x000003f0


	//----- nvinfo : EIATTR_CRS_STACK_SIZE
	.align		4
.L_55:
        /*0074*/ 	.byte	0x04, 0x1e
        /*0076*/ 	.short	(.L_57 - .L_56)
.L_56:
        /*0078*/ 	.word	0x00000000


	//----- nvinfo : EIATTR_CBANK_PARAM_SIZE
	.align		4
.L_57:
        /*007c*/ 	.byte	0x03, 0x19
        /*007e*/ 	.short	0x0020


	//----- nvinfo : EIATTR_PARAM_CBANK
	.align		4
        /*0080*/ 	.byte	0x04, 0x0a
        /*0082*/ 	.short	(.L_59 - .L_58)
	.align		4
.L_58:
        /*0084*/ 	.word	index@(.nv.constant0._Z13toltessurusegiiiPiPPf)
        /*0088*/ 	.short	0x0380
        /*008a*/ 	.short	0x0020


	//----- nvinfo : EIATTR_SW_WAR
	.align		4
.L_59:
        /*008c*/ 	.byte	0x04, 0x36
        /*008e*/ 	.short	(.L_61 - .L_60)
.L_60:
        /*0090*/ 	.word	0x00000008
.L_61:


//--------------------- .nv.info._Z3ujEiPfS_S_    --------------------------
	.section	.nv.info._Z3ujEiPfS_S_,"",@"SHT_CUDA_INFO"
	.sectionflags	@""
	.align	4


	//----- nvinfo : EIATTR_CUDA_API_VERSION
	.align		4
        /*0000*/ 	.byte	0x04, 0x37
        /*0002*/ 	.short	(.L_63 - .L_62)
.L_62:
        /*0004*/ 	.word	0x00000082


	//----- nvinfo : EIATTR_KPARAM_INFO
	.align		4
.L_63:
        /*0008*/ 	.byte	0x04, 0x17
        /*000a*/ 	.short	(.L_65 - .L_64)
.L_64:
        /*000c*/ 	.word	0x00000000
        /*0010*/ 	.short	0x0003
        /*0012*/ 	.short	0x0018
        /*0014*/ 	.byte	0x00, 0xf5, 0x21, 0x00


	//----- nvinfo : EIATTR_KPARAM_INFO
	.align		4
.L_65:
        /*0018*/ 	.byte	0x04, 0x17
        /*001a*/ 	.short	(.L_67 - .L_66)
.L_66:
        /*001c*/ 	.word	0x00000000
        /*0020*/ 	.short	0x0002
        /*0022*/ 	.short	0x0010
        /*0024*/ 	.byte	0x00, 0xf5, 0x21, 0x00


	//----- nvinfo : EIATTR_KPARAM_INFO
	.align		4
.L_67:
        /*0028*/ 	.byte	0x04, 0x17
        /*002a*/ 	.short	(.L_69 - .L_68)
.L_68:
        /*002c*/ 	.word	0x00000000
        /*0030*/ 	.short	0x0001
        /*0032*/ 	.short	0x0008
        /*0034*/ 	.byte	0x00, 0xf5, 0x21, 0x00


	//----- nvinfo : EIATTR_KPARAM_INFO
	.align		4
.L_69:
        /*0038*/ 	.byte	0x04, 0x17
        /*003a*/ 	.short	(.L_71 - .L_70)
.L_70:
        /*003c*/ 	.word	0x00000000
        /*0040*/ 	.short	0x0000
        /*0042*/ 	.short	0x0000
        /*0044*/ 	.byte	0x00, 0xf0, 0x11, 0x00


	//----- nvinfo : EIATTR_SPARSE_MMA_MASK
	.align		4
.L_71:
        /*0048*/ 	.byte	0x03, 0x50
        /*004a*/ 	.short	0x0000


	//----- nvinfo : EIATTR_MAXREG_COUNT
	.align		4
        /*004c*/ 	.byte	0x03, 0x1b
        /*004e*/ 	.short	0x00ff


	//----- nvinfo : EIATTR_MERCURY_ISA_VERSION
	.align		4
        /*0050*/ 	.byte	0x03, 0x5f
        /*0052*/ 	.short	0x0101


	//----- nvinfo : EIATTR_VRC_CTA_INIT_COUNT
	.align		4
        /*0054*/ 	.byte	0x02, 0x4a
	.zero		1
	.zero		1


	//----- nvinfo : EIATTR_EXIT_INSTR_OFFSETS
	.align		4
        /*0058*/ 	.byte	0x04, 0x1c
        /*005a*/ 	.short	(.L_73 - .L_72)


	//   ....[0]....
.L_72:
        /*005c*/ 	.word	0x000000b0


	//   ....[1]....
        /*0060*/ 	.word	0x00000720


	//   ....[2]....
        /*0064*/ 	.word	0x000010d0


	//----- nvinfo : EIATTR_CRS_STACK_SIZE
	.align		4
.L_73:
        /*0068*/ 	.byte	0x04, 0x1e
        /*006a*/ 	.short	(.L_75 - .L_74)
.L_74:
        /*006c*/ 	.word	0x00000000


	//----- nvinfo : EIATTR_CBANK_PARAM_SIZE
	.align		4
.L_75:
        /*0070*/ 	.byte	0x03, 0x19
        /*0072*/ 	.short	0x0020


	//----- nvinfo : EIATTR_PARAM_CBANK
	.align		4
        /*0074*/ 	.byte	0x04, 0x0a
        /*0076*/ 	.short	(.L_77 - .L_76)
	.align		4
.L_76:
        /*0078*/ 	.word	index@(.nv.constant0._Z3ujEiPfS_S_)
        /*007c*/ 	.short	0x0380
        /*007e*/ 	.short	0x0020


	//----- nvinfo : EIATTR_SW_WAR
	.align		4
.L_77:
        /*0080*/ 	.byte	0x04, 0x36
        /*0082*/ 	.short	(.L_79 - .L_78)
.L_78:
        /*0084*/ 	.word	0x00000008
.L_79:


//--------------------- .nv.info._Z4initifPf      --------------------------
	.section	.nv.info._Z4initifPf,"",@"SHT_CUDA_INFO"
	.sectionflags	@""
	.align	4


	//----- nvinfo : EIATTR_CUDA_API_VERSION
	.align		4
        /*0000*/ 	.byte	0x04, 0x37
        /*0002*/ 	.short	(.L_81 - .L_80)
.L_80:
        /*0004*/ 	.word	0x00000082


	//----- nvinfo : EIATTR_KPARAM_INFO
	.align		4
.L_81:
        /*0008*/ 	.byte	0x04, 0x17
        /*000a*/ 	.short	(.L_83 - .L_82)
.L_82:
        /*000c*/ 	.word	0x00000000
        /*0010*/ 	.short	0x0002
        /*0012*/ 	.short	0x0008
        /*0014*/ 	.byte	0x00, 0xf5, 0x21, 0x00


	//----- nvinfo : EIATTR_KPARAM_INFO
	.align		4
.L_83:
        /*0018*/ 	.byte	0x04, 0x17
        /*001a*/ 	.short	(.L_85 - .L_84)
.L_84:
        /*001c*/ 	.word	0x00000000
        /*0020*/ 	.short	0x0001
        /*0022*/ 	.short	0x0004
        /*0024*/ 	.byte	0x00, 0xf0, 0x11, 0x00


	//----- nvinfo : EIATTR_KPARAM_INFO
	.align		4
.L_85:
        /*0028*/ 	.byte	0x04, 0x17
        /*002a*/ 	.short	(.L_87 - .L_86)
.L_86:
        /*002c*/ 	.word	0x00000000
        /*0030*/ 	.short	0x0000
        /*0032*/ 	.short	0x0000
        /*0034*/ 	.byte	0x00, 0xf0, 0x11, 0x00


	//----- nvinfo : EIATTR_SPARSE_MMA_MASK
	.align		4
.L_87:
        /*0038*/ 	.byte	0x03, 0x50
        /*003a*/ 	.short	0x0000


	//----- nvinfo : EIATTR_MAXREG_COUNT
	.align		4
        /*003c*/ 	.byte	0x03, 0x1b
        /*003e*/ 	.short	0x00ff


	//----- nvinfo : EIATTR_MERCURY_ISA_VERSION
	.align		4
        /*0040*/ 	.byte	0x03, 0x5f
        /*0042*/ 	.short	0x0101


	//----- nvinfo : EIATTR_VRC_CTA_INIT_COUNT
	.align		4
        /*0044*/ 	.byte	0x02, 0x4a
	.zero		1
	.zero		1


	//----- nvinfo : EIATTR_EXIT_INSTR_OFFSETS
	.align		4
        /*0048*/ 	.byte	0x04, 0x1c
        /*004a*/ 	.short	(.L_89 - .L_88)


	//   ....[0]....
.L_88:
        /*004c*/ 	.word	0x00000090


	//   ....[1]....
        /*0050*/ 	.word	0x00000340


	//   ....[2]....
        /*0054*/ 	.word	0x00000420


	//----- nvinfo : EIATTR_CRS_STACK_SIZE
	.align		4
.L_89:
        /*0058*/ 	.byte	0x04, 0x1e
        /*005a*/ 	.short	(.L_91 - .L_90)
.L_90:
        /*005c*/ 	.word	0x00000000


	//----- nvinfo : EIATTR_CBANK_PARAM_SIZE
	.align		4
.L_91:
        /*0060*/ 	.byte	0x03, 0x19
        /*0062*/ 	.short	0x0010


	//----- nvinfo : EIATTR_PARAM_CBANK
	.align		4
        /*0064*/ 	.byte	0x04, 0x0a
        /*0066*/ 	.short	(.L_93 - .L_92)
	.align		4
.L_92:
        /*0068*/ 	.word	index@(.nv.constant0._Z4initifPf)
        /*006c*/ 	.short	0x0380
        /*006e*/ 	.short	0x0010


	//----- nvinfo : EIATTR_SW_WAR
	.align		4
.L_93:
        /*0070*/ 	.byte	0x04, 0x36
        /*0072*/ 	.short	(.L_95 - .L_94)
.L_94:
        /*0074*/ 	.word	0x00000008
.L_95:


//--------------------- .nv.info._Z7besoroliiPfPi --------------------------
	.section	.nv.info._Z7besoroliiPfPi,"",@"SHT_CUDA_INFO"
	.sectionflags	@""
	.align	4


	//----- nvinfo : EIATTR_CUDA_API_VERSION
	.align		4
        /*0000*/ 	.byte	0x04, 0x37
        /*0002*/ 	.short	(.L_97 - .L_96)
.L_96:
        /*0004*/ 	.word	0x00000082


	//----- nvinfo : EIATTR_KPARAM_INFO
	.align		4
.L_97:
        /*0008*/ 	.byte	0x04, 0x17
        /*000a*/ 	.short	(.L_99 - .L_98)
.L_98:
        /*000c*/ 	.word	0x00000000
        /*0010*/ 	.short	0x0003
        /*0012*/ 	.short	0x0010
        /*0014*/ 	.byte	0x00, 0xf5, 0x21, 0x00


	//----- nvinfo : EIATTR_KPARAM_INFO
	.align		4
.L_99:
        /*0018*/ 	.byte	0x04, 0x17
        /*001a*/ 	.short	(.L_101 - .L_100)
.L_100:
        /*001c*/ 	.word	0x00000000
        /*0020*/ 	.short	0x0002
        /*0022*/ 	.short	0x0008
        /*0024*/ 	.byte	0x00, 0xf5, 0x21, 0x00


	//----- nvinfo : EIATTR_KPARAM_INFO
	.align		4
.L_101:
        /*0028*/ 	.byte	0x04, 0x17
        /*002a*/ 	.short	(.L_103 - .L_102)
.L_102:
        /*002c*/ 	.word	0x00000000
        /*0030*/ 	.short	0x0001
        /*0032*/ 	.short	0x0004
        /*0034*/ 	.byte	0x00, 0xf0, 0x11, 0x00


	//----- nvinfo : EIATTR_KPARAM_INFO
	.align		4
.L_103:
        /*0038*/ 	.byte	0x04, 0x17
        /*003a*/ 	.short	(.L_105 - .L_104)
.L_104:
        /*003c*/ 	.word	0x00000000
        /*0040*/ 	.short	0x0000
        /*0042*/ 	.short	0x0000
        /*0044*/ 	.byte	0x00, 0xf0, 0x11, 0x00


	//----- nvinfo : EIATTR_SPARSE_MMA_MASK
	.align		4
.L_105:
        /*0048*/ 	.byte	0x03, 0x50
        /*004a*/ 	.short	0x0000


	//----- nvinfo : EIATTR_MAXREG_COUNT
	.align		4
        /*004c*/ 	.byte	0x03, 0x1b
        /*004e*/ 	.short	0x00ff


	//----- nvinfo : EIATTR_MERCURY_ISA_VERSION
	.align		4
        /*0050*/ 	.byte	0x03, 0x5f
        /*0052*/ 	.short	0x0101


	//----- nvinfo : EIATTR_VRC_CTA_INIT_COUNT
	.align		4
        /*0054*/ 	.byte	0x02, 0x4a
	.zero		1
	.zero		1


	//----- nvinfo : EIATTR_EXIT_INSTR_OFFSETS
	.align		4
        /*0058*/ 	.byte	0x04, 0x1c
        /*005a*/ 	.short	(.L_107 - .L_106)


	//   ....[0]....
.L_106:
        /*005c*/ 	.word	0x00000090


	//   ....[1]....
        /*0060*/ 	.word	0x000006a0


	//   ....[2]....
        /*0064*/ 	.word	0x00001040


	//----- nvinfo : EIATTR_CRS_STACK_SIZE
	.align		4
.L_107:
        /*0068*/ 	.byte	0x04, 0x1e
        /*006a*/ 	.short	(.L_109 - .L_108)
.L_108:
        /*006c*/ 	.word	0x00000000


	//----- nvinfo : EIATTR_CBANK_PARAM_SIZE
	.align		4
.L_109:
        /*0070*/ 	.byte	0x03, 0x19
        /*0072*/ 	.short	0x0018


	//----- nvinfo : EIATTR_PARAM_CBANK
	.align		4
        /*0074*/ 	.byte	0x04, 0x0a
        /*0076*/ 	.short	(.L_111 - .L_110)
	.align		4
.L_110:
        /*0078*/ 	.word	index@(.nv.constant0._Z7besoroliiPfPi)
        /*007c*/ 	.short	0x0380
        /*007e*/ 	.short	0x0018


	//----- nvinfo : EIATTR_SW_WAR
	.align		4
.L_111:
        /*0080*/ 	.byte	0x04, 0x36
        /*0082*/ 	.short	(.L_113 - .L_112)
.L_112:
        /*0084*/ 	.word	0x00000008
.L_113:


//--------------------- .nv.info._Z8ciklikusfiPf  --------------------------
	.section	.nv.info._Z8ciklikusfiPf,"",@"SHT_CUDA_INFO"
	.sectionflags	@""
	.align	4


	//----- nvinfo : EIATTR_CUDA_API_VERSION
	.align		4
        /*0000*/ 	.byte	0x04, 0x37
        /*0002*/ 	.short	(.L_115 - .L_114)
.L_114:
        /*0004*/ 	.word	0x00000082


	//----- nvinfo : EIATTR_KPARAM_INFO
	.align		4
.L_115:
        /*0008*/ 	.byte	0x04, 0x17
        /*000a*/ 	.short	(.L_117 - .L_116)
.L_116:
        /*000c*/ 	.word	0x00000000
        /*0010*/ 	.short	0x0002
        /*0012*/ 	.short	0x0008
        /*0014*/ 	.byte	0x00, 0xf5, 0x21, 0x00


	//----- nvinfo : EIATTR_KPARAM_INFO
	.align		4
.L_117:
        /*0018*/ 	.byte	0x04, 0x17
        /*001a*/ 	.short	(.L_119 - .L_118)
.L_118:
        /*001c*/ 	.word	0x00000000
        /*0020*/ 	.short	0x0001
        /*0022*/ 	.short	0x0004
        /*0024*/ 	.byte	0x00, 0xf0, 0x11, 0x00


	//----- nvinfo : EIATTR_KPARAM_INFO
	.align		4
.L_119:
        /*0028*/ 	.byte	0x04, 0x17
        /*002a*/ 	.short	(.L_121 - .L_120)
.L_120:
        /*002c*/ 	.word	0x00000000
        /*0030*/ 	.short	0x0000
        /*0032*/ 	.short	0x0000
        /*0034*/ 	.byte	0x00, 0xf0, 0x11, 0x00


	//----- nvinfo : EIATTR_SPARSE_MMA_MASK
	.align		4
.L_121:
        /*0038*/ 	.byte	0x03, 0x50
        /*003a*/ 	.short	0x0000


	//----- nvinfo : EIATTR_MAXREG_COUNT
	.align		4
        /*003c*/ 	.byte	0x03, 0x1b
        /*003e*/ 	.short	0x00ff


	//----- nvinfo : EIATTR_MERCURY_ISA_VERSION
	.align		4
        /*0040*/ 	.byte	0x03, 0x5f
        /*0042*/ 	.short	0x0101


	//----- nvinfo : EIATTR_VRC_CTA_INIT_COUNT
	.align		4
        /*0044*/ 	.byte	0x02, 0x4a
	.zero		1
	.zero		1


	//----- nvinfo : EIATTR_EXIT_INSTR_OFFSETS
	.align		4
        /*0048*/ 	.byte	0x04, 0x1c
        /*004a*/ 	.short	(.L_123 - .L_122)


	//   ....[0]....
.L_122:
        /*004c*/ 	.word	0x00000070


	//   ....[1]....
        /*0050*/ 	.word	0x000001d0


	//----- nvinfo : EIATTR_CRS_STACK_SIZE
	.align		4
.L_123:
        /*0054*/ 	.byte	0x04, 0x1e
        /*0056*/ 	.short	(.L_125 - .L_124)
.L_124:
        /*0058*/ 	.word	0x00000000


	//----- nvinfo : EIATTR_CBANK_PARAM_SIZE
	.align		4
.L_125:
        /*005c*/ 	.byte	0x03, 0x19
        /*005e*/ 	.short	0x0010


	//----- nvinfo : EIATTR_PARAM_CBANK
	.align		4
        /*0060*/ 	.byte	0x04, 0x0a
        /*0062*/ 	.short	(.L_127 - .L_126)
	.align		4
.L_126:
        /*0064*/ 	.word	index@(.nv.constant0._Z8ciklikusfiPf)
        /*0068*/ 	.short	0x0380
        /*006a*/ 	.short	0x0010


	//----- nvinfo : EIATTR_SW_WAR
	.align		4
.L_127:
        /*006c*/ 	.byte	0x04, 0x36
        /*006e*/ 	.short	(.L_129 - .L_128)
.L_128:
        /*0070*/ 	.word	0x00000008
.L_129:


//--------------------- .nv.info._Z6osszegiPfS_   --------------------------
	.section	.nv.info._Z6osszegiPfS_,"",@"SHT_CUDA_INFO"
	.sectionflags	@""
	.align	4


	//----- nvinfo : EIATTR_CUDA_API_VERSION
	.align		4
        /*0000*/ 	.byte	0x04, 0x37
        /*0002*/ 	.short	(.L_131 - .L_130)
.L_130:
        /*0004*/ 	.word	0x00000082


	//----- nvinfo : EIATTR_KPARAM_INFO
	.align		4
.L_131:
        /*0008*/ 	.byte	0x04, 0x17
        /*000a*/ 	.short	(.L_133 - .L_132)
.L_132:
        /*000c*/ 	.word	0x00000000
        /*0010*/ 	.short	0x0002
        /*0012*/ 	.short	0x0010
        /*0014*/ 	.byte	0x00, 0xf5, 0x21, 0x00


	//----- nvinfo : EIATTR_KPARAM_INFO
	.align		4
.L_133:
        /*0018*/ 	.byte	0x04, 0x17
        /*001a*/ 	.short	(.L_135 - .L_134)
.L_134:
        /*001c*/ 	.word	0x00000000
        /*0020*/ 	.short	0x0001
        /*0022*/ 	.short	0x0008
        /*0024*/ 	.byte	0x00, 0xf5, 0x21, 0x00


	//----- nvinfo : EIATTR_KPARAM_INFO
	.align		4
.L_135:
        /*0028*/ 	.byte	0x04, 0x17
        /*002a*/ 	.short	(.L_137 - .L_136)
.L_136:
        /*002c*/ 	.word	0x00000000
        /*0030*/ 	.short	0x0000
        /*0032*/ 	.short	0x0000
        /*0034*/ 	.byte	0x00, 0xf0, 0x11, 0x00


	//----- nvinfo : EIATTR_SPARSE_MMA_MASK
	.align		4
.L_137:
        /*0038*/ 	.byte	0x03, 0x50
        /*003a*/ 	.short	0x0000


	//----- nvinfo : EIATTR_MAXREG_COUNT
	.align		4
        /*003c*/ 	.byte	0x03, 0x1b
        /*003e*/ 	.short	0x00ff


	//----- nvinfo : EIATTR_MERCURY_ISA_VERSION
	.align		4
        /*0040*/ 	.byte	0x03, 0x5f
        /*0042*/ 	.short	0x0101


	//----- nvinfo : EIATTR_VRC_CTA_INIT_COUNT
	.align		4
        /*0044*/ 	.byte	0x02, 0x4a
	.zero		1
	.zero		1


	//----- nvinfo : EIATTR_EXIT_INSTR_OFFSETS
	.align		4
        /*0048*/ 	.byte	0x04, 0x1c
        /*004a*/ 	.short	(.L_139 - .L_138)


	//   ....[0]....
.L_138:
        /*004c*/ 	.word	0x00000090


	//   ....[1]....
        /*0050*/ 	.word	0x00000380


	//   ....[2]....
        /*0054*/ 	.word	0x00000560


	//----- nvinfo : EIATTR_CRS_STACK_SIZE
	.align		4
.L_139:
        /*0058*/ 	.byte	0x04, 0x1e
        /*005a*/ 	.short	(.L_141 - .L_140)
.L_140:
        /*005c*/ 	.word	0x00000000


	//----- nvinfo : EIATTR_CBANK_PARAM_SIZE
	.align		4
.L_141:
        /*0060*/ 	.byte	0x03, 0x19
        /*0062*/ 	.short	0x0018


	//----- nvinfo : EIATTR_PARAM_CBANK
	.align		4
        /*0064*/ 	.byte	0x04, 0x0a
        /*0066*/ 	.short	(.L_143 - .L_142)
	.align		4
.L_142:
        /*0068*/ 	.word	index@(.nv.constant0._Z6osszegiPfS_)
        /*006c*/ 	.short	0x0380
        /*006e*/ 	.short	0x0018


	//----- nvinfo : EIATTR_SW_WAR
	.align		4
.L_143:
        /*0070*/ 	.byte	0x04, 0x36
        /*0072*/ 	.short	(.L_145 - .L_144)
.L_144:
        /*0074*/ 	.word	0x00000008
.L_145:


//--------------------- .nv.info._Z10osszegAXBYiffPfS_S_ --------------------------
	.section	.nv.info._Z10osszegAXBYiffPfS_S_,"",@"SHT_CUDA_INFO"
	.sectionflags	@""
	.align	4


	//----- nvinfo : EIATTR_CUDA_API_VERSION
	.align		4
        /*0000*/ 	.byte	0x04, 0x37
        /*0002*/ 	.short	(.L_147 - .L_146)
.L_146:
        /*0004*/ 	.word	0x00000082


	//----- nvinfo : EIATTR_KPARAM_INFO
	.align		4
.L_147:
        /*0008*/ 	.byte	0x04, 0x17
        /*000a*/ 	.short	(.L_149 - .L_148)
.L_148:
        /*000c*/ 	.word	0x00000000
        /*0010*/ 	.short	0x0005
        /*0012*/ 	.short	0x0020
        /*0014*/ 	.byte	0x00, 0xf5, 0x21, 0x00


	//----- nvinfo : EIATTR_KPARAM_INFO
	.align		4
.L_149:
        /*0018*/ 	.byte	0x04, 0x17
        /*001a*/ 	.short	(.L_151 - .L_150)
.L_150:
        /*001c*/ 	.word	0x00000000
        /*0020*/ 	.short	0x0004
        /*0022*/ 	.short	0x0018
        /*0024*/ 	.byte	0x00, 0xf5, 0x21, 0x00


	//----- nvinfo : EIATTR_KPARAM_INFO
	.align		4
.L_151:
        /*0028*/ 	.byte	0x04, 0x17
        /*002a*/ 	.short	(.L_153 - .L_152)
.L_152:
        /*002c*/ 	.word	0x00000000
        /*0030*/ 	.short	0x0003
        /*0032*/ 	.short	0x0010
        /*0034*/ 	.byte	0x00, 0xf5, 0x21, 0x00


	//----- nvinfo : EIATTR_KPARAM_INFO
	.align		4
.L_153:
        /*0038*/ 	.byte	0x04, 0x17
        /*003a*/ 	.short	(.L_155 - .L_154)
.L_154:
        /*003c*/ 	.word	0x00000000
        /*0040*/ 	.short	0x0002
        /*0042*/ 	.short	0x0008
        /*0044*/ 	.byte	0x00, 0xf0, 0x11, 0x00


	//----- nvinfo : EIATTR_KPARAM_INFO
	.align		4
.L_155:
        /*0048*/ 	.byte	0x04, 0x17
        /*004a*/ 	.short	(.L_157 - .L_156)
.L_156:
        /*004c*/ 	.word	0x00000000
        /*0050*/ 	.short	0x0001
        /*0052*/ 	.short	0x0004
        /*0054*/ 	.byte	0x00, 0xf0, 0x11, 0x00


	//----- nvinfo : EIATTR_KPARAM_INFO
	.align		4
.L_157:
        /*0058*/ 	.byte	0x04, 0x17
        /*005a*/ 	.short	(.L_159 - .L_158)
.L_158:
        /*005c*/ 	.word	0x00000000
        /*0060*/ 	.short	0x0000
        /*0062*/ 	.short	0x0000
        /*0064*/ 	.byte	0x00, 0xf0, 0x11, 0x00


	//----- nvinfo : EIATTR_SPARSE_MMA_MASK
	.align		4
.L_159:
        /*0068*/ 	.byte	0x03, 0x50
        /*006a*/ 	.short	0x0000


	//----- nvinfo : EIATTR_MAXREG_COUNT
	.align		4
        /*006c*/ 	.byte	0x03, 0x1b
        /*006e*/ 	.short	0x00ff


	//----- nvinfo : EIATTR_MERCURY_ISA_VERSION
	.align		4
        /*0070*/ 	.byte	0x03, 0x5f
        /*0072*/ 	.short	0x0101


	//----- nvinfo : EIATTR_VRC_CTA_INIT_COUNT
	.align		4
        /*0074*/ 	.byte	0x02, 0x4a
	.zero		1
	.zero		1


	//----- nvinfo : EIATTR_EXIT_INSTR_OFFSETS
	.align		4
        /*0078*/ 	.byte	0x04, 0x1c
        /*007a*/ 	.short	(.L_161 - .L_160)


	//   ....[0]....
.L_160:
        /*007c*/ 	.word	0x000000d0


	//   ....[1]....
        /*0080*/ 	.word	0x00000400


	//   ....[2]....
        /*0084*/ 	.word	0x00000670


	//   ....[3]....
        /*0088*/ 	.word	0x000006a0


	//   ....[4]....
        /*008c*/ 	.word	0x000009b0


	//   ....[5]....
        /*0090*/ 	.word	0x00000b30


	//----- nvinfo : EIATTR_CRS_STACK_SIZE
	.align		4
.L_161:
        /*0094*/ 	.byte	0x04, 0x1e
        /*0096*/ 	.short	(.L_163 - .L_162)
.L_162:
        /*0098*/ 	.word	0x00000000


	//----- nvinfo : EIATTR_CBANK_PARAM_SIZE
	.align		4
.L_163:
        /*009c*/ 	.byte	0x03, 0x19
        /*009e*/ 	.short	0x0028


	//----- nvinfo : EIATTR_PARAM_CBANK
	.align		4
        /*00a0*/ 	.byte	0x04, 0x0a
        /*00a2*/ 	.short	(.L_165 - .L_164)
	.align		4
.L_164:
        /*00a4*/ 	.word	index@(.nv.constant0._Z10osszegAXBYiffPfS_S_)
        /*00a8*/ 	.short	0x0380
        /*00aa*/ 	.short	0x0028


	//----- nvinfo : EIATTR_SW_WAR
	.align		4
.L_165:
        /*00ac*/ 	.byte	0x04, 0x36
        /*00ae*/ 	.short	(.L_167 - .L_166)
.L_166:
        /*00b0*/ 	.word	0x00000008
.L_167:


//--------------------- .nv.callgraph             --------------------------
	.section	.nv.callgraph,"",@"SHT_CUDA_CALLGRAPH"
	.align	4
	.sectionentsize	8
	.align		4
        /*0000*/ 	.word	0x00000000
	.align		4
        /*0004*/ 	.word	0xffffffff
	.align		4
        /*0008*/ 	.word	0x00000000
	.align		4
        /*000c*/ 	.word	0xfffffffe
	.align		4
        /*0010*/ 	.word	0x00000000
	.align		4
        /*0014*/ 	.word	0xfffffffd
	.align		4
        /*0018*/ 	.word	0x00000000
	.align		4
        /*001c*/ 	.word	0xfffffffc


//--------------------- .text._Z13toltessurusegiiiPiPPf --------------------------
	.section	.text._Z13toltessurusegiiiPiPPf,"ax",@progbits
	.align	128
        .global         _Z13toltessurusegiiiPiPPf
        .type           _Z13toltessurusegiiiPiPPf,@function
        .size           _Z13toltessurusegiiiPiPPf,(.L_x_38 - _Z13toltessurusegiiiPiPPf)
        .other          _Z13toltessurusegiiiPiPPf,@"STO_CUDA_ENTRY STV_DEFAULT"
_Z13toltessurusegiiiPiPPf:
.text._Z13toltessurusegiiiPiPPf:
[----:B------:R-:W-:Y:S01]  /*0000*/  LDC R1, c[0x0][0x37c] ;  /* 0x0000df00ff017b82 */ /* 0x000fe20000000800 */
[----:B------:R-:W0:Y:S07]  /*0010*/  S2R R0, SR_TID.X ;  /* 0x0000000000007919 */ /* 0x000e2e0000002100 */
[----:B------:R-:W0:Y:S08]  /*0020*/  S2UR UR4, SR_CTAID.X ;  /* 0x00000000000479c3 */ /* 0x000e300000002500 */
[----:B------:R-:W0:Y:S08]  /*0030*/  LDC R9, c[0x0][0x360] ;  /* 0x0000d800ff097b82 */ /* 0x000e300000000800 */
[----:B------:R-:W1:Y:S01]  /*0040*/  LDC R7, c[0x0][0x388] ;  /* 0x0000e200ff077b82 */ /* 0x000e620000000800 */
[----:B0-----:R-:W-:-:S05]  /*0050*/  IMAD R0, R9, UR4, R0 ;  /* 0x0000000409007c24 */ /* 0x001fca000f8e0200 */
[----:B-1----:R-:W-:-:S13]  /*0060*/  ISETP.GE.AND P0, PT, R0, R7, PT ;  /* 0x000000070000720c */ /* 0x002fda0003f06270 */
[----:B------:R-:W-:Y:S05]  /*0070*/  @P0 EXIT ;  /* 0x000000000000094d */ /* 0x000fea0003800000 */
[----:B------:R-:W-:Y:S01]  /*0080*/  IABS R11, R7 ;  /* 0x00000007000b7213 */ /* 0x000fe20000000000 */
[----:B------:R-:W0:Y:S01]  /*0090*/  LDC R4, c[0x0][0x384] ;  /* 0x0000e100ff047b82 */ /* 0x000e220000000800 */
[----:B------:R-:W1:Y:S02]  /*00a0*/  LDCU UR6, c[0x0][0x370] ;  /* 0x00006e00ff0677ac */ /* 0x000e640008000800 */
[----:B------:R-:W2:Y:S01]  /*00b0*/  I2F.RP R5, R11 ;  /* 0x0000000b00057306 */ /* 0x000ea20000209400 */
[----:B------:R-:W3:Y:S07]  /*00c0*/  LDCU.64 UR4, c[0x0][0x358] ;  /* 0x00006b00ff0477ac */ /* 0x000eee0008000a00 */
[----:B--2---:R-:W2:Y:S01]  /*00d0*/  MUFU.RCP R5, R5 ;  /* 0x0000000500057308 */ /* 0x004ea20000001000 */
[----:B-1----:R-:W-:Y:S01]  /*00e0*/  IMAD R9, R9, UR6, RZ ;  /* 0x0000000609097c24 */ /* 0x002fe2000f8e02ff */
[----:B0-----:R-:W-:Y:S01]  /*00f0*/  IADD3 R4, PT, PT, R7, -0x1, R4 ;  /* 0xffffffff07047810 */ /* 0x001fe20007ffe004 */
[----:B--2---:R-:W-:-:S05]  /*0100*/  VIADD R2, R5, 0xffffffe ;  /* 0x0ffffffe05027836 */ /* 0x004fca0000000000 */
[----:B------:R0:W1:Y:S02]  /*0110*/  F2I.FTZ.U32.TRUNC.NTZ R3, R2 ;  /* 0x0000000200037305 */ /* 0x000064000021f000 */
[----:B0-----:R-:W-:Y:S02]  /*0120*/  HFMA2 R2, -RZ, RZ, 0, 0 ;  /* 0x00000000ff027431 */ /* 0x001fe400000001ff */
[----:B-1----:R-:W-:-:S04]  /*0130*/  IMAD.MOV R6, RZ, RZ, -R3 ;  /* 0x000000ffff067224 */ /* 0x002fc800078e0a03 */
[----:B------:R-:W-:Y:S01]  /*0140*/  IMAD R13, R6, R11, RZ ;  /* 0x0000000b060d7224 */ /* 0x000fe200078e02ff */
[----:B------:R-:W-:Y:S02]  /*0150*/  IABS R6, R4 ;  /* 0x0000000400067213 */ /* 0x000fe40000000000 */
[----:B------:R-:W-:Y:S01]  /*0160*/  LOP3.LUT R4, R4, R7, RZ, 0x3c, !PT ;  /* 0x0000000704047212 */ /* 0x000fe200078e3cff */
[----:B------:R-:W-:-:S03]  /*0170*/  IMAD.HI.U32 R3, R3, R13, R2 ;  /* 0x0000000d03037227 */ /* 0x000fc600078e0002 */
[----:B------:R-:W-:-:S03]  /*0180*/  ISETP.GE.AND P1, PT, R4, RZ, PT ;  /* 0x000000ff0400720c */ /* 0x000fc60003f26270 */
[----:B------:R-:W-:-:S04]  /*0190*/  IMAD.HI.U32 R3, R3, R6, RZ ;  /* 0x0000000603037227 */ /* 0x000fc800078e00ff */
[----:B------:R-:W-:-:S04]  /*01a0*/  IMAD.MOV R5, RZ, RZ, -R3 ;  /* 0x000000ffff057224 */ /* 0x000fc800078e0a03 */
[----:B------:R-:W-:-:S05]  /*01b0*/  IMAD R2, R11, R5, R6 ;  /* 0x000000050b027224 */ /* 0x000fca00078e0206 */
[----:B------:R-:W-:-:S13]  /*01c0*/  ISETP.GT.U32.AND P2, PT, R11, R2, PT ;  /* 0x000000020b00720c */ /* 0x000fda0003f44070 */
[----:B------:R-:W-:Y:S01]  /*01d0*/  @!P2 IMAD.IADD R2, R2, 0x1, -R11 ;  /* 0x000000010202a824 */ /* 0x000fe200078e0a0b */
[----:B------:R-:W-:Y:S02]  /*01e0*/  @!P2 IADD3 R3, PT, PT, R3, 0x1, RZ ;  /* 0x000000010303a810 */ /* 0x000fe40007ffe0ff */
[----:B------:R-:W-:Y:S02]  /*01f0*/  ISETP.NE.AND P2, PT, R7, RZ, PT ;  /* 0x000000ff0700720c */ /* 0x000fe40003f45270 */
[----:B------:R-:W-:-:S13]  /*0200*/  ISETP.GE.U32.AND P0, PT, R2, R11, PT ;  /* 0x0000000b0200720c */ /* 0x000fda0003f06070 */
[----:B------:R-:W-:-:S05]  /*0210*/  @P0 VIADD R3, R3, 0x1 ;  /* 0x0000000103030836 */ /* 0x000fca0000000000 */
[----:B------:R-:W-:-:S05]  /*0220*/  MOV R10, R3 ;  /* 0x00000003000a7202 */ /* 0x000fca0000000f00 */
[----:B------:R-:W-:Y:S01]  /*0230*/  @!P1 IMAD.MOV R10, RZ, RZ, -R10 ;  /* 0x000000ffff0a9224 */ /* 0x000fe200078e0a0a */
[----:B---3--:R-:W-:-:S07]  /*0240*/  @!P2 LOP3.LUT R10, RZ, R7, RZ, 0x33, !PT ;  /* 0x00000007ff0aa212 */ /* 0x008fce00078e33ff */
.L_x_3:
[----:B0-----:R-:W0:Y:S01]  /*0250*/  LDC R5, c[0x0][0x384] ;  /* 0x0000e100ff057b82 */ /* 0x001e220000000800 */
[----:B------:R-:W-:Y:S01]  /*0260*/  IMAD R4, R10, R0, RZ ;  /* 0x000000000a047224 */ /* 0x000fe200078e02ff */
[----:B------:R-:W-:Y:S04]  /*0270*/  BSSY.RECONVERGENT B0, `(.L_x_0) ;  /* 0x0000013000007945 */ /* 0x000fe80003800200 */
[----:B0-----:R-:W-:-:S04]  /*0280*/  ISETP.GE.AND P0, PT, R4, R5, PT ;  /* 0x000000050400720c */ /* 0x001fc80003f06270 */
[----:B------:R-:W-:-:S13]  /*0290*/  ISETP.LT.OR P0, PT, R10, 0x1, P0 ;  /* 0x000000010a00780c */ /* 0x000fda0000701670 */
[----:B------:R-:W-:Y:S05]  /*02a0*/  @P0 BRA `(.L_x_1) ;  /* 0x00000000003c0947 */ /* 0x000fea0003800000 */
[----:B------:R-:W0:Y:S01]  /*02b0*/  LDC.64 R2, c[0x0][0x398] ;  /* 0x0000e600ff027b82 */ /* 0x000e220000000a00 */
[----:B------:R-:W-:-:S04]  /*02c0*/  MOV R11, R4 ;  /* 0x00000004000b7202 */ /* 0x000fc80000000f00 */
[----:B------:R-:W-:Y:S01]  /*02d0*/  VIADDMNMX R12, R11, R10, R5, PT ;  /* 0x0000000a0b0c7246 */ /* 0x000fe20003800105 */
[----:B0-----:R-:W-:-:S07]  /*02e0*/  IMAD.WIDE R6, R0, 0x8, R2 ;  /* 0x0000000800067825 */ /* 0x001fce00078e0202 */
.L_x_2:
[----:B0-----:R-:W0:Y:S01]  /*02f0*/  LDC.64 R2, c[0x0][0x390] ;  /* 0x0000e400ff027b82 */ /* 0x001e220000000a00 */
[----:B------:R-:W2:Y:S01]  /*0300*/  LDG.E.64 R4, desc[UR4][R6.64] ;  /* 0x0000000406047981 */ /* 0x000ea2000c1e1b00 */
[----:B0-----:R-:W-:-:S06]  /*0310*/  IMAD.WIDE R2, R11, 0x4, R2 ;  /* 0x000000040b027825 */ /* 0x001fcc00078e0202 */
[----:B------:R-:W2:Y:S02]  /*0320*/  LDG.E R3, desc[UR4][R2.64] ;  /* 0x0000000402037981 */ /* 0x000ea4000c1e1900 */
[----:B--2---:R-:W-:-:S05]  /*0330*/  IMAD.WIDE R4, R3, 0x4, R4 ;  /* 0x0000000403047825 */ /* 0x004fca00078e0204 */
[----:B------:R-:W2:Y:S01]  /*0340*/  LDG.E R8, desc[UR4][R4.64] ;  /* 0x0000000404087981 */ /* 0x000ea2000c1e1900 */
[----:B------:R-:W-:-:S05]  /*0350*/  VIADD R11, R11, 0x1 ;  /* 0x000000010b0b7836 */ /* 0x000fca0000000000 */
[----:B------:R-:W-:Y:S01]  /*0360*/  ISETP.GE.AND P0, PT, R11, R12, PT ;  /* 0x0000000c0b00720c */ /* 0x000fe20003f06270 */
[----:B--2---:R-:W-:-:S05]  /*0370*/  FADD R13, R8, 1 ;  /* 0x3f800000080d7421 */ /* 0x004fca0000000000 */
[----:B------:R0:W-:Y:S07]  /*0380*/  STG.E desc[UR4][R4.64], R13 ;  /* 0x0000000d04007986 */ /* 0x0001ee000c101904 */
[----:B------:R-:W-:Y:S05]  /*0390*/  @!P0 BRA `(.L_x_2) ;  /* 0xfffffffc00d48947 */ /* 0x000fea000383ffff */
.L_x_1:
[----:B------:R-:W-:Y:S05]  /*03a0*/  BSYNC.RECONVERGENT B0 ;  /* 0x0000000000007941 */ /* 0x000fea0003800200 */
.L_x_0:
[----:B------:R-:W1:Y:S01]  /*03b0*/  LDCU UR6, c[0x0][0x388] ;  /* 0x00007100ff0677ac */ /* 0x000e620008000800 */
[----:B------:R-:W-:-:S04]  /*03c0*/  IADD3 R0, PT, PT, R9, R0, RZ ;  /* 0x0000000009007210 */ /* 0x000fc80007ffe0ff */
[----:B-1----:R-:W-:-:S13]  /*03d0*/  ISETP.GE.AND P0, PT, R0, UR6, PT ;  /* 0x0000000600007c0c */ /* 0x002fda000bf06270 */
[----:B------:R-:W-:Y:S05]  /*03e0*/  @!P0 BRA `(.L_x_3) ;  /* 0xfffffffc00988947 */ /* 0x000fea000383ffff */
[----:B------:R-:W-:Y:S05]  /*03f0*/  EXIT ;  /* 0x000000000000794d */ /* 0x000fea0003800000 */
.L_x_4:
[----:B------:R-:W-:-:S00]  /*0400*/  BRA `(.L_x_4) ;  /* 0xfffffffc00fc7947 */ /* 0x000fc0000383ffff */
[----:B------:R-:W-:-:S00]  /*0410*/  NOP ;  /* 0x0000000000007918 */ /* 0x000fc00000000000 */
        /* <DEDUP_REMOVED lines=14> */
.L_x_38:


//--------------------- .text._Z3ujEiPfS_S_       --------------------------
	.section	.text._Z3ujEiPfS_S_,"ax",@progbits
	.align	128
        .global         _Z3ujEiPfS_S_
        .type           _Z3ujEiPfS_S_,@function
        .size           _Z3ujEiPfS_S_,(.L_x_39 - _Z3ujEiPfS_S_)
        .other          _Z3ujEiPfS_S_,@"STO_CUDA_ENTRY STV_DEFAULT"
_Z3ujEiPfS_S_:
.text._Z3ujEiPfS_S_:
[----:B------:R-:W-:Y:S01]  /*0000*/  LDC R1, c[0x0][0x37c] ;  /* 0x0000df00ff017b82 */ /* 0x000fe20000000800 */
[----:B------:R-:W0:Y:S07]  /*0010*/  S2R R11, SR_TID.X ;  /* 0x00000000000b7919 */ /* 0x000e2e0000002100 */
[----:B------:R-:W1:Y:S01]  /*0020*/  S2UR UR4, SR_CTAID.X ;  /* 0x00000000000479c3 */ /* 0x000e620000002500 */
[----:B------:R-:W1:Y:S01]  /*0030*/  LDCU UR5, c[0x0][0x360] ;  /* 0x00006c00ff0577ac */ /* 0x000e620008000800 */
[----:B------:R-:W2:Y:S06]  /*0040*/  LDCU UR6, c[0x0][0x380] ;  /* 0x00007000ff0677ac */ /* 0x000eac0008000800 */
[----:B------:R-:W3:Y:S01]  /*0050*/  LDC R0, c[0x0][0x370] ;  /* 0x0000dc00ff007b82 */ /* 0x000ee20000000800 */
[----:B--2---:R-:W-:Y:S01]  /*0060*/  IMAD.U32 R8, RZ, RZ, UR6 ;  /* 0x00000006ff087e24 */ /* 0x004fe2000f8e00ff */
[----:B-1----:R-:W-:-:S06]  /*0070*/  UIMAD UR4, UR4, UR5, URZ ;  /* 0x00000005040472a4 */ /* 0x002fcc000f8e02ff */
[----:B0-----:R-:W-:Y:S02]  /*0080*/  VIADD R9, R11, UR4 ;  /* 0x000000040b097c36 */ /* 0x001fe40008000000 */
[----:B---3--:R-:W-:-:S03]  /*0090*/  IMAD R0, R0, UR5, RZ ;  /* 0x0000000500007c24 */ /* 0x008fc6000f8e02ff */
[----:B------:R-:W-:-:S13]  /*00a0*/  ISETP.GE.AND P0, PT, R9, R8, PT ;  /* 0x000000080900720c */ /* 0x000fda0003f06270 */
[----:B------:R-:W-:Y:S05]  /*00b0*/  @P0 EXIT ;  /* 0x000000000000094d */ /* 0x000fea0003800000 */
[----:B------:R-:W0:Y:S01]  /*00c0*/  I2F.U32.RP R6, R0 ;  /* 0x0000000000067306 */ /* 0x000e220000209000 */
[C---:B------:R-:W-:Y:S01]  /*00d0*/  IMAD.IADD R5, R0.reuse, 0x1, R9 ;  /* 0x0000000100057824 */ /* 0x040fe200078e0209 */
[----:B------:R-:W-:Y:S01]  /*00e0*/  ISETP.NE.U32.AND P2, PT, R0, RZ, PT ;  /* 0x000000ff0000720c */ /* 0x000fe20003f45070 */
[----:B------:R-:W-:Y:S01]  /*00f0*/  IMAD.MOV R7, RZ, RZ, -R0 ;  /* 0x000000ffff077224 */ /* 0x000fe200078e0a00 */
[----:B------:R-:W1:Y:S01]  /*0100*/  LDCU.64 UR6, c[0x0][0x358] ;  /* 0x00006b00ff0677ac */ /* 0x000e620008000a00 */
[----:B------:R-:W-:Y:S01]  /*0110*/  BSSY.RECONVERGENT B0, `(.L_x_5) ;  /* 0x000005f000007945 */ /* 0x000fe20003800200 */
[CC--:B------:R-:W-:Y:S02]  /*0120*/  ISETP.GE.AND P0, PT, R5.reuse, R8.reuse, PT ;  /* 0x000000080500720c */ /* 0x0c0fe40003f06270 */
[----:B------:R-:W-:Y:S01]  /*0130*/  VIMNMX R4, PT, PT, R5, R8, !PT ;  /* 0x0000000805047248 */ /* 0x000fe20007fe0100 */
[----:B------:R-:W2:Y:S01]  /*0140*/  LDCU UR5, c[0x0][0x380] ;  /* 0x00007000ff0577ac */ /* 0x000ea20008000800 */
[----:B------:R-:W-:-:S04]  /*0150*/  SEL R12, RZ, 0x1, P0 ;  /* 0x00000001ff0c7807 */ /* 0x000fc80000000000 */
[----:B------:R-:W-:Y:S01]  /*0160*/  IADD3 R5, PT, PT, R4, -R5, -R12 ;  /* 0x8000000504057210 */ /* 0x000fe20007ffe80c */
[----:B0-----:R-:W0:Y:S02]  /*0170*/  MUFU.RCP R6, R6 ;  /* 0x0000000600067308 */ /* 0x001e240000001000 */
[----:B0-----:R-:W-:-:S06]  /*0180*/  IADD3 R2, PT, PT, R6, 0xffffffe, RZ ;  /* 0x0ffffffe06027810 */ /* 0x001fcc0007ffe0ff */
[----:B------:R0:W3:Y:S02]  /*0190*/  F2I.FTZ.U32.TRUNC.NTZ R3, R2 ;  /* 0x0000000200037305 */ /* 0x0000e4000021f000 */
[----:B0-----:R-:W-:Y:S02]  /*01a0*/  HFMA2 R2, -RZ, RZ, 0, 0 ;  /* 0x00000000ff027431 */ /* 0x001fe400000001ff */
[----:B---3--:R-:W-:-:S04]  /*01b0*/  IMAD R7, R7, R3, RZ ;  /* 0x0000000307077224 */ /* 0x008fc800078e02ff */
[----:B------:R-:W-:-:S06]  /*01c0*/  IMAD.HI.U32 R6, R3, R7, R2 ;  /* 0x0000000703067227 */ /* 0x000fcc00078e0002 */
[----:B------:R-:W-:-:S04]  /*01d0*/  IMAD.HI.U32 R3, R6, R5, RZ ;  /* 0x0000000506037227 */ /* 0x000fc800078e00ff */
[----:B------:R-:W-:-:S04]  /*01e0*/  IMAD.MOV R2, RZ, RZ, -R3 ;  /* 0x000000ffff027224 */ /* 0x000fc800078e0a03 */
[----:B------:R-:W-:-:S05]  /*01f0*/  IMAD R5, R0, R2, R5 ;  /* 0x0000000200057224 */ /* 0x000fca00078e0205 */
[----:B------:R-:W-:-:S13]  /*0200*/  ISETP.GE.U32.AND P0, PT, R5, R0, PT ;  /* 0x000000000500720c */ /* 0x000fda0003f06070 */
[----:B------:R-:W-:Y:S01]  /*0210*/  @P0 IMAD.IADD R5, R5, 0x1, -R0 ;  /* 0x0000000105050824 */ /* 0x000fe200078e0a00 */
[----:B------:R-:W-:-:S04]  /*0220*/  @P0 IADD3 R3, PT, PT, R3, 0x1, RZ ;  /* 0x0000000103030810 */ /* 0x000fc80007ffe0ff */
[----:B------:R-:W-:-:S13]  /*0230*/  ISETP.GE.U32.AND P1, PT, R5, R0, PT ;  /* 0x000000000500720c */ /* 0x000fda0003f26070 */
[----:B------:R-:W-:Y:S01]  /*0240*/  @P1 VIADD R3, R3, 0x1 ;  /* 0x0000000103031836 */ /* 0x000fe20000000000 */
[----:B------:R-:W-:-:S05]  /*0250*/  @!P2 LOP3.LUT R3, RZ, R0, RZ, 0x33, !PT ;  /* 0x00000000ff03a212 */ /* 0x000fca00078e33ff */
[----:B------:R-:W-:-:S05]  /*0260*/  IMAD.IADD R12, R12, 0x1, R3 ;  /* 0x000000010c0c7824 */ /* 0x000fca00078e0203 */
[----:B------:R-:W-:-:S04]  /*0270*/  LOP3.LUT R2, R12, 0x3, RZ, 0xc0, !PT ;  /* 0x000000030c027812 */ /* 0x000fc800078ec0ff */
[----:B------:R-:W-:-:S13]  /*0280*/  ISETP.NE.AND P0, PT, R2, 0x3, PT ;  /* 0x000000030200780c */ /* 0x000fda0003f05270 */
[----:B-12---:R-:W-:Y:S05]  /*0290*/  @!P0 BRA `(.L_x_6) ;  /* 0x0000000400188947 */ /* 0x006fea0003800000 */
[----:B------:R-:W-:Y:S01]  /*02a0*/  IABS R13, R8 ;  /* 0x00000008000d7213 */ /* 0x000fe20000000000 */
[----:B------:R-:W0:Y:S01]  /*02b0*/  LDC.64 R2, c[0x0][0x388] ;  /* 0x0000e200ff027b82 */ /* 0x000e220000000a00 */
[----:B------:R-:W-:Y:S01]  /*02c0*/  VIADD R10, R12, 0x1 ;  /* 0x000000010c0a7836 */ /* 0x000fe20000000000 */
[----:B------:R-:W-:Y:S01]  /*02d0*/  BSSY.RECONVERGENT B1, `(.L_x_7) ;  /* 0x0000041000017945 */ /* 0x000fe20003800200 */
[----:B------:R-:W1:Y:S01]  /*02e0*/  I2F.RP R14, R13 ;  /* 0x0000000d000e7306 */ /* 0x000e620000209400 */
[----:B------:R-:W-:-:S04]  /*02f0*/  IADD3 R15, PT, PT, R8, UR4, R11 ;  /* 0x00000004080f7c10 */ /* 0x000fc8000fffe00b */
[----:B------:R-:W2:Y:S08]  /*0300*/  LDC.64 R4, c[0x0][0x398] ;  /* 0x0000e600ff047b82 */ /* 0x000eb00000000a00 */
[----:B------:R-:W3:Y:S01]  /*0310*/  LDC.64 R6, c[0x0][0x390] ;  /* 0x0000e400ff067b82 */ /* 0x000ee20000000a00 */
[----:B-1----:R-:W1:Y:S02]  /*0320*/  MUFU.RCP R14, R14 ;  /* 0x0000000e000e7308 */ /* 0x002e640000001000 */
[----:B-1----:R-:W-:-:S02]  /*0330*/  IADD3 R16, PT, PT, R14, 0xffffffe, RZ ;  /* 0x0ffffffe0e107810 */ /* 0x002fc40007ffe0ff */
[----:B------:R-:W-:-:S04]  /*0340*/  LOP3.LUT R14, R10, 0x3, RZ, 0xc0, !PT ;  /* 0x000000030a0e7812 */ /* 0x000fc800078ec0ff */
[----:B------:R1:W4:Y:S01]  /*0350*/  F2I.FTZ.U32.TRUNC.NTZ R17, R16 ;  /* 0x0000001000117305 */ /* 0x000322000021f000 */
[----:B------:R-:W-:Y:S01]  /*0360*/  IMAD.MOV R14, RZ, RZ, -R14 ;  /* 0x000000ffff0e7224 */ /* 0x000fe200078e0a0e */
[----:B-1----:R-:W-:Y:S01]  /*0370*/  MOV R16, RZ ;  /* 0x000000ff00107202 */ /* 0x002fe20000000f00 */
[----:B----4-:R-:W-:-:S04]  /*0380*/  IMAD.MOV R18, RZ, RZ, -R17 ;  /* 0x000000ffff127224 */ /* 0x010fc800078e0a11 */
[----:B------:R-:W-:-:S04]  /*0390*/  IMAD R19, R18, R13, RZ ;  /* 0x0000000d12137224 */ /* 0x000fc800078e02ff */
[----:B------:R-:W-:-:S04]  /*03a0*/  IMAD.HI.U32 R10, R17, R19, R16 ;  /* 0x00000013110a7227 */ /* 0x000fc800078e0010 */
[----:B0-23--:R-:W-:-:S07]  /*03b0*/  VIADD R17, R9, 0x1 ;  /* 0x0000000109117836 */ /* 0x00dfce0000000000 */
.L_x_8:
[----:B------:R-:W-:Y:S01]  /*03c0*/  MOV R8, UR5 ;  /* 0x0000000500087c02 */ /* 0x000fe20008000f00 */
[----:B------:R-:W-:Y:S01]  /*03d0*/  VIADD R18, R15, 0xffffffff ;  /* 0xffffffff0f127836 */ /* 0x000fe20000000000 */
[----:B------:R-:W-:Y:S02]  /*03e0*/  ISETP.GE.AND P3, PT, R17, RZ, PT ;  /* 0x000000ff1100720c */ /* 0x000fe40003f66270 */
[----:B------:R-:W-:Y:S02]  /*03f0*/  IABS R16, R8 ;  /* 0x0000000800107213 */ /* 0x000fe40000000000 */
[----:B------:R-:W-:Y:S02]  /*0400*/  IABS R19, R18 ;  /* 0x0000001200137213 */ /* 0x000fe40000000000 */
[----:B0-----:R-:W0:Y:S03]  /*0410*/  I2F.RP R20, R16 ;  /* 0x0000001000147306 */ /* 0x001e260000209400 */
[----:B------:R-:W-:-:S05]  /*0420*/  IMAD.HI.U32 R10, R10, R19, RZ ;  /* 0x000000130a0a7227 */ /* 0x000fca00078e00ff */
[----:B------:R-:W-:-:S05]  /*0430*/  IADD3 R10, PT, PT, -R10, RZ, RZ ;  /* 0x000000ff0a0a7210 */ /* 0x000fca0007ffe1ff */
[----:B------:R-:W-:Y:S01]  /*0440*/  IMAD R19, R16, R10, R19 ;  /* 0x0000000a10137224 */ /* 0x000fe200078e0213 */
[----:B0-----:R-:W0:Y:S01]  /*0450*/  MUFU.RCP R20, R20 ;  /* 0x0000001400147308 */ /* 0x001e220000001000 */
[----:B------:R-:W-:-:S03]  /*0460*/  IMAD.MOV.U32 R10, RZ, RZ, RZ ;  /* 0x000000ffff0a7224 */ /* 0x000fc600078e00ff */
[----:B------:R-:W-:-:S13]  /*0470*/  ISETP.GT.U32.AND P0, PT, R13, R19, PT ;  /* 0x000000130d00720c */ /* 0x000fda0003f04070 */
[--C-:B------:R-:W-:Y:S02]  /*0480*/  @!P0 IMAD.IADD R19, R19, 0x1, -R16.reuse ;  /* 0x0000000113138824 */ /* 0x100fe400078e0a10 */
[----:B0-----:R-:W-:Y:S01]  /*0490*/  VIADD R11, R20, 0xffffffe ;  /* 0x0ffffffe140b7836 */ /* 0x001fe20000000000 */
[----:B------:R-:W-:Y:S02]  /*04a0*/  IABS R20, R17 ;  /* 0x0000001100147213 */ /* 0x000fe40000000000 */
[----:B------:R-:W-:Y:S02]  /*04b0*/  ISETP.GT.U32.AND P0, PT, R13, R19, PT ;  /* 0x000000130d00720c */ /* 0x000fe40003f04070 */
[----:B------:R-:W-:Y:S01]  /*04c0*/  MOV R13, R16 ;  /* 0x00000010000d7202 */ /* 0x000fe20000000f00 */
[----:B------:R-:W0:Y:S10]  /*04d0*/  F2I.FTZ.U32.TRUNC.NTZ R11, R11 ;  /* 0x0000000b000b7305 */ /* 0x000e34000021f000 */
[----:B------:R-:W-:Y:S01]  /*04e0*/  @!P0 IMAD.IADD R19, R19, 0x1, -R16 ;  /* 0x0000000113138824 */ /* 0x000fe200078e0a10 */
[----:B------:R-:W-:Y:S01]  /*04f0*/  ISETP.NE.AND P0, PT, R8, RZ, PT ;  /* 0x000000ff0800720c */ /* 0x000fe20003f05270 */
[----:B0-----:R-:W-:-:S04]  /*0500*/  IMAD.MOV R21, RZ, RZ, -R11 ;  /* 0x000000ffff157224 */ /* 0x001fc800078e0a0b */
[----:B------:R-:W-:-:S04]  /*0510*/  IMAD R21, R21, R16, RZ ;  /* 0x0000001015157224 */ /* 0x000fc800078e02ff */
[----:B------:R-:W-:Y:S01]  /*0520*/  IMAD.HI.U32 R10, R11, R21, R10 ;  /* 0x000000150b0a7227 */ /* 0x000fe200078e000a */
[----:B------:R-:W-:-:S05]  /*0530*/  MOV R21, R20 ;  /* 0x0000001400157202 */ /* 0x000fca0000000f00 */
[----:B------:R-:W-:-:S04]  /*0540*/  IMAD.HI.U32 R11, R10, R21, RZ ;  /* 0x000000150a0b7227 */ /* 0x000fc800078e00ff */
[----:B------:R-:W-:-:S04]  /*0550*/  IMAD.MOV R11, RZ, RZ, -R11 ;  /* 0x000000ffff0b7224 */ /* 0x000fc800078e0a0b */
[----:B------:R-:W-:-:S05]  /*0560*/  IMAD R11, R16, R11, R21 ;  /* 0x0000000b100b7224 */ /* 0x000fca00078e0215 */
[----:B------:R-:W-:-:S13]  /*0570*/  ISETP.GT.U32.AND P1, PT, R13, R11, PT ;  /* 0x0000000b0d00720c */ /* 0x000fda0003f24070 */
[----:B------:R-:W-:Y:S01]  /*0580*/  @!P1 IMAD.IADD R11, R11, 0x1, -R16 ;  /* 0x000000010b0b9824 */ /* 0x000fe200078e0a10 */
[----:B------:R-:W-:-:S04]  /*0590*/  ISETP.GE.AND P1, PT, R18, RZ, PT ;  /* 0x000000ff1200720c */ /* 0x000fc80003f26270 */
[----:B------:R-:W-:-:S09]  /*05a0*/  ISETP.GT.U32.AND P2, PT, R13, R11, PT ;  /* 0x0000000b0d00720c */ /* 0x000fd20003f44070 */
[----:B------:R-:W-:-:S04]  /*05b0*/  @!P1 IMAD.MOV R19, RZ, RZ, -R19 ;  /* 0x000000ffff139224 */ /* 0x000fc800078e0a13 */
[----:B------:R-:W-:Y:S02]  /*05c0*/  @!P2 IADD3 R11, PT, PT, R11, -R16, RZ ;  /* 0x800000100b0ba210 */ /* 0x000fe40007ffe0ff */
[----:B------:R-:W-:-:S03]  /*05d0*/  LOP3.LUT R16, RZ, R8, RZ, 0x33, !PT ;  /* 0x00000008ff107212 */ /* 0x000fc600078e33ff */
[----:B------:R-:W-:Y:S01]  /*05e0*/  @!P3 IMAD.MOV R11, RZ, RZ, -R11 ;  /* 0x000000ffff0bb224 */ /* 0x000fe200078e0a0b */
[----:B------:R-:W-:-:S04]  /*05f0*/  SEL R19, R16, R19, !P0 ;  /* 0x0000001310137207 */ /* 0x000fc80004000000 */
[----:B------:R-:W-:Y:S01]  /*0600*/  SEL R23, R16, R11, !P0 ;  /* 0x0000000b10177207 */ /* 0x000fe20004000000 */
[----:B------:R-:W-:-:S04]  /*0610*/  IMAD.WIDE R18, R19, 0x4, R2 ;  /* 0x0000000413127825 */ /* 0x000fc800078e0202 */
[----:B------:R-:W-:Y:S01]  /*0620*/  IMAD.WIDE R22, R23, 0x4, R6 ;  /* 0x0000000417167825 */ /* 0x000fe200078e0206 */
[----:B------:R-:W2:Y:S05]  /*0630*/  LDG.E R11, desc[UR6][R18.64] ;  /* 0x00000006120b7981 */ /* 0x000eaa000c1e1900 */
[----:B------:R-:W2:Y:S01]  /*0640*/  LDG.E R22, desc[UR6][R22.64] ;  /* 0x0000000616167981 */ /* 0x000ea2000c1e1900 */
[----:B------:R-:W-:Y:S01]  /*0650*/  IMAD.WIDE R20, R9, 0x4, R4 ;  /* 0x0000000409147825 */ /* 0x000fe200078e0204 */
[----:B------:R-:W-:Y:S02]  /*0660*/  IADD3 R14, PT, PT, R14, 0x1, RZ ;  /* 0x000000010e0e7810 */ /* 0x000fe40007ffe0ff */
[C---:B------:R-:W-:Y:S01]  /*0670*/  IADD3 R15, PT, PT, R0.reuse, R15, RZ ;  /* 0x0000000f000f7210 */ /* 0x040fe20007ffe0ff */
[----:B------:R-:W-:Y:S01]  /*0680*/  IMAD.IADD R9, R0, 0x1, R9 ;  /* 0x0000000100097824 */ /* 0x000fe200078e0209 */
[----:B------:R-:W-:Y:S01]  /*0690*/  ISETP.NE.AND P0, PT, R14, RZ, PT ;  /* 0x000000ff0e00720c */ /* 0x000fe20003f05270 */
[----:B------:R-:W-:-:S02]  /*06a0*/  IMAD.IADD R17, R0, 0x1, R17 ;  /* 0x0000000100117824 */ /* 0x000fc400078e0211 */
[----:B--2---:R-:W-:-:S05]  /*06b0*/  FADD R11, R11, -R22 ;  /* 0x800000160b0b7221 */ /* 0x004fca0000000000 */
[----:B------:R0:W-:Y:S05]  /*06c0*/  STG.E desc[UR6][R20.64], R11 ;  /* 0x0000000b14007986 */ /* 0x0001ea000c101906 */
[----:B------:R-:W-:Y:S05]  /*06d0*/  @P0 BRA `(.L_x_8) ;  /* 0xfffffffc00380947 */ /* 0x000fea000383ffff */
[----:B------:R-:W-:Y:S05]  /*06e0*/  BSYNC.RECONVERGENT B1 ;  /* 0x0000000000017941 */ /* 0x000fea0003800200 */
.L_x_7:
[----:B------:R-:W-:-:S07]  /*06f0*/  VIADD R9, R17, 0xffffffff ;  /* 0xffffffff11097836 */ /* 0x000fce0000000000 */
.L_x_6:
[----:B------:R-:W-:Y:S05]  /*0700*/  BSYNC.RECONVERGENT B0 ;  /* 0x0000000000007941 */ /* 0x000fea0003800200 */
.L_x_5:
[----:B------:R-:W-:-:S13]  /*0710*/  ISETP.GE.U32.AND P0, PT, R12, 0x3, PT ;  /* 0x000000030c00780c */ /* 0x000fda0003f06070 */
[----:B------:R-:W-:Y:S05]  /*0720*/  @!P0 EXIT ;  /* 0x000000000000894d */ /* 0x000fea0003800000 */
[----:B------:R-:W-:Y:S01]  /*0730*/  IABS R10, R8 ;  /* 0x00000008000a7213 */ /* 0x000fe20000000000 */
[----:B------:R-:W1:Y:S03]  /*0740*/  LDC R12, c[0x0][0x380] ;  /* 0x0000e000ff0c7b82 */ /* 0x000e660000000800 */
[----:B------:R-:W2:Y:S05]  /*0750*/  I2F.RP R8, R10 ;  /* 0x0000000a00087306 */ /* 0x000eaa0000209400 */
[----:B------:R-:W3:Y:S08]  /*0760*/  LDC.64 R2, c[0x0][0x388] ;  /* 0x0000e200ff027b82 */ /* 0x000ef00000000a00 */
[----:B------:R-:W4:Y:S01]  /*0770*/  LDC.64 R4, c[0x0][0x390] ;  /* 0x0000e400ff047b82 */ /* 0x000f220000000a00 */
[----:B--2---:R-:W2:Y:S07]  /*0780*/  MUFU.RCP R8, R8 ;  /* 0x0000000800087308 */ /* 0x004eae0000001000 */
[----:B------:R-:W1:Y:S01]  /*0790*/  LDC.64 R6, c[0x0][0x398] ;  /* 0x0000e600ff067b82 */ /* 0x000e620000000a00 */
[----:B--2---:R-:W-:-:S04]  /*07a0*/  VIADD R14, R8, 0xffffffe ;  /* 0x0ffffffe080e7836 */ /* 0x004fc80000000000 */
[----:B------:R2:W0:Y:S02]  /*07b0*/  F2I.FTZ.U32.TRUNC.NTZ R15, R14 ;  /* 0x0000000e000f7305 */ /* 0x000424000021f000 */
[----:B--2---:R-:W-:Y:S01]  /*07c0*/  IMAD.MOV.U32 R14, RZ, RZ, RZ ;  /* 0x000000ffff0e7224 */ /* 0x004fe200078e00ff */
[----:B0-----:R-:W-:-:S05]  /*07d0*/  IADD3 R11, PT, PT, RZ, -R15, RZ ;  /* 0x8000000fff0b7210 */ /* 0x001fca0007ffe0ff */
[----:B------:R-:W-:-:S04]  /*07e0*/  IMAD R11, R11, R10, RZ ;  /* 0x0000000a0b0b7224 */ /* 0x000fc800078e02ff */
[----:B---3--:R-:W-:-:S07]  /*07f0*/  IMAD.HI.U32 R8, R15, R11, R14 ;  /* 0x0000000b0f087227 */ /* 0x008fce00078e000e */
.L_x_9:
[----:B01----:R-:W-:Y:S01]  /*0800*/  IABS R11, R12 ;  /* 0x0000000c000b7213 */ /* 0x003fe20000000000 */
[C---:B------:R-:W-:Y:S01]  /*0810*/  VIADD R17, R9.reuse, 0x1 ;  /* 0x0000000109117836 */ /* 0x040fe20000000000 */
[----:B------:R-:W-:Y:S02]  /*0820*/  IADD3 R19, PT, PT, R9, -0x1, R12 ;  /* 0xffffffff09137810 */ /* 0x000fe40007ffe00c */
[----:B------:R-:W0:Y:S02]  /*0830*/  I2F.RP R16, R11 ;  /* 0x0000000b00107306 */ /* 0x000e240000209400 */
[----:B------:R-:W-:Y:S02]  /*0840*/  IABS R13, R19 ;  /* 0x00000013000d7213 */ /* 0x000fe40000000000 */
[----:B------:R-:W-:-:S03]  /*0850*/  ISETP.GE.AND P3, PT, R17, RZ, PT ;  /* 0x000000ff1100720c */ /* 0x000fc60003f66270 */
[----:B------:R-:W-:-:S05]  /*0860*/  IMAD.HI.U32 R8, R8, R13, RZ ;  /* 0x0000000d08087227 */ /* 0x000fca00078e00ff */
[----:B------:R-:W-:Y:S01]  /*0870*/  IADD3 R8, PT, PT, -R8, RZ, RZ ;  /* 0x000000ff08087210 */ /* 0x000fe20007ffe1ff */
[----:B0-----:R-:W0:Y:S04]  /*0880*/  MUFU.RCP R16, R16 ;  /* 0x0000001000107308 */ /* 0x001e280000001000 */
[----:B------:R-:W-:-:S05]  /*0890*/  IMAD R13, R11, R8, R13 ;  /* 0x000000080b0d7224 */ /* 0x000fca00078e020d */
[----:B------:R-:W-:Y:S01]  /*08a0*/  ISETP.GT.U32.AND P0, PT, R10, R13, PT ;  /* 0x0000000d0a00720c */ /* 0x000fe20003f04070 */
[----:B0-----:R-:W-:Y:S01]  /*08b0*/  VIADD R14, R16, 0xffffffe ;  /* 0x0ffffffe100e7836 */ /* 0x001fe20000000000 */
[----:B------:R-:W-:-:S11]  /*08c0*/  IABS R16, R17 ;  /* 0x0000001100107213 */ /* 0x000fd60000000000 */
[--C-:B------:R-:W-:Y:S01]  /*08d0*/  @!P0 IMAD.IADD R13, R13, 0x1, -R11.reuse ;  /* 0x000000010d0d8824 */ /* 0x100fe200078e0a0b */
[----:B------:R0:W1:Y:S04]  /*08e0*/  F2I.FTZ.U32.TRUNC.NTZ R15, R14 ;  /* 0x0000000e000f7305 */ /* 0x000068000021f000 */
[----:B------:R-:W-:Y:S01]  /*08f0*/  ISETP.GT.U32.AND P0, PT, R10, R13, PT ;  /* 0x0000000d0a00720c */ /* 0x000fe20003f04070 */
[----:B------:R-:W-:Y:S02]  /*0900*/  IMAD.MOV.U32 R10, RZ, RZ, R11 ;  /* 0x000000ffff0a7224 */ /* 0x000fe400078e000b */
[----:B0-----:R-:W-:Y:S02]  /*0910*/  HFMA2 R14, -RZ, RZ, 0, 0 ;  /* 0x00000000ff0e7431 */ /* 0x001fe400000001ff */
[----:B-1----:R-:W-:-:S08]  /*0920*/  IMAD.MOV R18, RZ, RZ, -R15 ;  /* 0x000000ffff127224 */ /* 0x002fd000078e0a0f */
[-C--:B------:R-:W-:Y:S01]  /*0930*/  @!P0 IADD3 R13, PT, PT, R13, -R11.reuse, RZ ;  /* 0x8000000b0d0d8210 */ /* 0x080fe20007ffe0ff */
[----:B------:R-:W-:Y:S01]  /*0940*/  IMAD R21, R18, R11, RZ ;  /* 0x0000000b12157224 */ /* 0x000fe200078e02ff */
[----:B------:R-:W-:-:S03]  /*0950*/  ISETP.NE.AND P0, PT, R12, RZ, PT ;  /* 0x000000ff0c00720c */ /* 0x000fc60003f05270 */
[----:B------:R-:W-:-:S04]  /*0960*/  IMAD.HI.U32 R8, R15, R21, R14 ;  /* 0x000000150f087227 */ /* 0x000fc800078e000e */
[----:B------:R-:W-:-:S04]  /*0970*/  IMAD.MOV.U32 R15, RZ, RZ, R16 ;  /* 0x000000ffff0f7224 */ /* 0x000fc800078e0010 */
[----:B------:R-:W-:-:S05]  /*0980*/  IMAD.HI.U32 R14, R8, R15, RZ ;  /* 0x0000000f080e7227 */ /* 0x000fca00078e00ff */
[----:B------:R-:W-:-:S05]  /*0990*/  IADD3 R14, PT, PT, -R14, RZ, RZ ;  /* 0x000000ff0e0e7210 */ /* 0x000fca0007ffe1ff */
[----:B------:R-:W-:Y:S02]  /*09a0*/  IMAD R15, R11, R14, R15 ;  /* 0x0000000e0b0f7224 */ /* 0x000fe400078e020f */
[----:B------:R-:W-:Y:S01]  /*09b0*/  IMAD.MOV.U32 R14, RZ, RZ, R13 ;  /* 0x000000ffff0e7224 */ /* 0x000fe200078e000d */
[----:B------:R-:W-:Y:S02]  /*09c0*/  LOP3.LUT R13, RZ, R12, RZ, 0x33, !PT ;  /* 0x0000000cff0d7212 */ /* 0x000fe400078e33ff */
[----:B------:R-:W-:-:S13]  /*09d0*/  ISETP.GT.U32.AND P1, PT, R10, R15, PT ;  /* 0x0000000f0a00720c */ /* 0x000fda0003f24070 */
[----:B------:R-:W-:Y:S01]  /*09e0*/  @!P1 IMAD.IADD R15, R15, 0x1, -R11 ;  /* 0x000000010f0f9824 */ /* 0x000fe200078e0a0b */
[----:B------:R-:W-:-:S04]  /*09f0*/  ISETP.GE.AND P1, PT, R19, RZ, PT ;  /* 0x000000ff1300720c */ /* 0x000fc80003f26270 */
[----:B------:R-:W-:-:S09]  /*0a00*/  ISETP.GT.U32.AND P2, PT, R10, R15, PT ;  /* 0x0000000f0a00720c */ /* 0x000fd20003f44070 */
[----:B------:R-:W-:-:S04]  /*0a10*/  @!P1 IADD3 R14, PT, PT, -R14, RZ, RZ ;  /* 0x000000ff0e0e9210 */ /* 0x000fc80007ffe1ff */
[----:B------:R-:W-:Y:S01]  /*0a20*/  @!P2 IMAD.IADD R15, R15, 0x1, -R11 ;  /* 0x000000010f0fa824 */ /* 0x000fe200078e0a0b */
[----:B------:R-:W-:-:S03]  /*0a30*/  SEL R21, R13, R14, !P0 ;  /* 0x0000000e0d157207 */ /* 0x000fc60004000000 */
[----:B------:R-:W-:Y:S02]  /*0a40*/  @!P3 IMAD.MOV R15, RZ, RZ, -R15 ;  /* 0x000000ffff0fb224 */ /* 0x000fe400078e0a0f */
[----:B------:R-:W-:-:S03]  /*0a50*/  IMAD.WIDE R20, R21, 0x4, R2 ;  /* 0x0000000415147825 */ /* 0x000fc600078e0202 */
[----:B------:R-:W-:-:S03]  /*0a60*/  SEL R15, R13, R15, !P0 ;  /* 0x0000000f0d0f7207 */ /* 0x000fc60004000000 */
[----:B------:R-:W2:Y:S02]  /*0a70*/  LDG.E R20, desc[UR6][R20.64] ;  /* 0x0000000614147981 */ /* 0x000ea4000c1e1900 */
[----:B----4-:R-:W-:-:S06]  /*0a80*/  IMAD.WIDE R14, R15, 0x4, R4 ;  /* 0x000000040f0e7825 */ /* 0x010fcc00078e0204 */
[----:B------:R0:W2:Y:S01]  /*0a90*/  LDG.E R15, desc[UR6][R14.64] ;  /* 0x000000060e0f7981 */ /* 0x0000a2000c1e1900 */
[C---:B------:R-:W-:Y:S01]  /*0aa0*/  IMAD.IADD R23, R0.reuse, 0x1, R19 ;  /* 0x0000000100177824 */ /* 0x040fe200078e0213 */
[----:B------:R-:W-:-:S04]  /*0ab0*/  IADD3 R25, PT, PT, R0, R17, RZ ;  /* 0x0000001100197210 */ /* 0x000fc80007ffe0ff */
[----:B------:R-:W-:Y:S02]  /*0ac0*/  IABS R18, R23 ;  /* 0x0000001700127213 */ /* 0x000fe40000000000 */
[----:B------:R-:W-:-:S03]  /*0ad0*/  IABS R19, R25 ;  /* 0x0000001900137213 */ /* 0x000fc60000000000 */
[----:B------:R-:W-:-:S04]  /*0ae0*/  IMAD.HI.U32 R16, R8, R18, RZ ;  /* 0x0000001208107227 */ /* 0x000fc800078e00ff */
[----:B------:R-:W-:-:S04]  /*0af0*/  IMAD.HI.U32 R17, R8, R19, RZ ;  /* 0x0000001308117227 */ /* 0x000fc800078e00ff */
[----:B------:R-:W-:Y:S02]  /*0b00*/  IMAD.MOV R16, RZ, RZ, -R16 ;  /* 0x000000ffff107224 */ /* 0x000fe400078e0a10 */
[----:B------:R-:W-:Y:S02]  /*0b10*/  IMAD.MOV R22, RZ, RZ, -R17 ;  /* 0x000000ffff167224 */ /* 0x000fe400078e0a11 */
[C---:B0-----:R-:W-:Y:S02]  /*0b20*/  IMAD R14, R11.reuse, R16, R18 ;  /* 0x000000100b0e7224 */ /* 0x041fe400078e0212 */
[----:B------:R-:W-:-:S03]  /*0b30*/  IMAD R16, R11, R22, R19 ;  /* 0x000000160b107224 */ /* 0x000fc600078e0213 */
[C---:B------:R-:W-:Y:S02]  /*0b40*/  ISETP.GT.U32.AND P1, PT, R10.reuse, R14, PT ;  /* 0x0000000e0a00720c */ /* 0x040fe40003f24070 */
[----:B------:R-:W-:Y:S02]  /*0b50*/  ISETP.GT.U32.AND P2, PT, R10, R16, PT ;  /* 0x000000100a00720c */ /* 0x000fe40003f44070 */
[----:B------:R-:W-:-:S09]  /*0b60*/  ISETP.GE.AND P4, PT, R25, RZ, PT ;  /* 0x000000ff1900720c */ /* 0x000fd20003f86270 */
[----:B------:R-:W-:Y:S02]  /*0b70*/  @!P1 IADD3 R14, PT, PT, R14, -R11, RZ ;  /* 0x8000000b0e0e9210 */ /* 0x000fe40007ffe0ff */
[----:B------:R-:W-:Y:S02]  /*0b80*/  @!P2 IMAD.IADD R16, R16, 0x1, -R11 ;  /* 0x000000011010a824 */ /* 0x000fe400078e0a0b */
[----:B------:R-:W-:-:S03]  /*0b90*/  ISETP.GT.U32.AND P1, PT, R10, R14, PT ;  /* 0x0000000e0a00720c */ /* 0x000fc60003f24070 */
[----:B------:R-:W-:Y:S02]  /*0ba0*/  ISETP.GT.U32.AND P3, PT, R10, R16, PT ;  /* 0x000000100a00720c */ /* 0x000fe40003f64070 */
[----:B------:R-:W-:-:S08]  /*0bb0*/  ISETP.GE.AND P2, PT, R23, RZ, PT ;  /* 0x000000ff1700720c */ /* 0x000fd00003f46270 */
[----:B------:R-:W-:-:S03]  /*0bc0*/  @!P1 IADD3 R14, PT, PT, R14, -R11, RZ ;  /* 0x8000000b0e0e9210 */ /* 0x000fc60007ffe0ff */
[----:B------:R-:W-:Y:S02]  /*0bd0*/  @!P3 IMAD.IADD R16, R16, 0x1, -R11 ;  /* 0x000000011010b824 */ /* 0x000fe400078e0a0b */
[----:B------:R-:W-:Y:S02]  /*0be0*/  @!P2 IADD3 R14, PT, PT, -R14, RZ, RZ ;  /* 0x000000ff0e0ea210 */ /* 0x000fe40007ffe1ff */
[----:B------:R-:W-:Y:S02]  /*0bf0*/  @!P4 IMAD.MOV R16, RZ, RZ, -R16 ;  /* 0x000000ffff10c224 */ /* 0x000fe400078e0a10 */
[----:B------:R-:W-:-:S03]  /*0c00*/  SEL R17, R13, R14, !P0 ;  /* 0x0000000e0d117207 */ /* 0x000fc60004000000 */
[----:B------:R-:W-:Y:S02]  /*0c10*/  SEL R19, R13, R16, !P0 ;  /* 0x000000100d137207 */ /* 0x000fe40004000000 */
[----:B------:R-:W-:-:S04]  /*0c20*/  IMAD.WIDE R16, R17, 0x4, R2 ;  /* 0x0000000411107825 */ /* 0x000fc800078e0202 */
[----:B------:R-:W-:-:S04]  /*0c30*/  IMAD.WIDE R18, R19, 0x4, R4 ;  /* 0x0000000413127825 */ /* 0x000fc800078e0204 */
[----:B--2---:R-:W-:Y:S01]  /*0c40*/  FADD R21, R20, -R15 ;  /* 0x8000000f14157221 */ /* 0x004fe20000000000 */
[----:B------:R-:W-:-:S05]  /*0c50*/  IMAD.WIDE R14, R9, 0x4, R6 ;  /* 0x00000004090e7825 */ /* 0x000fca00078e0206 */
[----:B------:R0:W-:Y:S04]  /*0c60*/  STG.E desc[UR6][R14.64], R21 ;  /* 0x000000150e007986 */ /* 0x0001e8000c101906 */
[----:B------:R1:W2:Y:S04]  /*0c70*/  LDG.E R16, desc[UR6][R16.64] ;  /* 0x0000000610107981 */ /* 0x0002a8000c1e1900 */
[----:B------:R3:W2:Y:S01]  /*0c80*/  LDG.E R19, desc[UR6][R18.64] ;  /* 0x0000000612137981 */ /* 0x0006a2000c1e1900 */
[C---:B------:R-:W-:Y:S01]  /*0c90*/  IMAD.IADD R25, R0.reuse, 0x1, R25 ;  /* 0x0000000100197824 */ /* 0x040fe200078e0219 */
[----:B------:R-:W-:-:S04]  /*0ca0*/  IADD3 R23, PT, PT, R0, R23, RZ ;  /* 0x0000001700177210 */ /* 0x000fc80007ffe0ff */
[----:B------:R-:W-:Y:S02]  /*0cb0*/  IABS R24, R23 ;  /* 0x0000001700187213 */ /* 0x000fe40000000000 */
[----:B------:R-:W-:-:S03]  /*0cc0*/  IABS R26, R25 ;  /* 0x00000019001a7213 */ /* 0x000fc60000000000 */
[----:B------:R-:W-:-:S04]  /*0cd0*/  IMAD.HI.U32 R20, R8, R24, RZ ;  /* 0x0000001808147227 */ /* 0x000fc800078e00ff */
[----:B------:R-:W-:Y:S01]  /*0ce0*/  IMAD.HI.U32 R22, R8, R26, RZ ;  /* 0x0000001a08167227 */ /* 0x000fe200078e00ff */
[----:B------:R-:W-:-:S03]  /*0cf0*/  IADD3 R20, PT, PT, -R20, RZ, RZ ;  /* 0x000000ff14147210 */ /* 0x000fc60007ffe1ff */
[----:B------:R-:W-:Y:S02]  /*0d00*/  IMAD.MOV R22, RZ, RZ, -R22 ;  /* 0x000000ffff167224 */ /* 0x000fe400078e0a16 */
[C---:B-1----:R-:W-:Y:S02]  /*0d10*/  IMAD R17, R11.reuse, R20, R24 ;  /* 0x000000140b117224 */ /* 0x042fe400078e0218 */
[----:B---3--:R-:W-:-:S03]  /*0d20*/  IMAD R18, R11, R22, R26 ;  /* 0x000000160b127224 */ /* 0x008fc600078e021a */
        /* <DEDUP_REMOVED lines=13> */
[----:B------:R-:W-:Y:S01]  /*0e00*/  SEL R27, R13, R18, !P0 ;  /* 0x000000120d1b7207 */ /* 0x000fe20004000000 */
[----:B0-----:R-:W-:-:S04]  /*0e10*/  IMAD.WIDE R14, R0, 0x4, R14 ;  /* 0x00000004000e7825 */ /* 0x001fc800078e020e */
[----:B--2---:R-:W-:Y:S01]  /*0e20*/  FADD R21, R16, -R19 ;  /* 0x8000001310157221 */ /* 0x004fe20000000000 */
[----:B------:R-:W-:-:S04]  /*0e30*/  IMAD.WIDE R16, R17, 0x4, R2 ;  /* 0x0000000411107825 */ /* 0x000fc800078e0202 */
[----:B------:R-:W-:Y:S01]  /*0e40*/  IMAD.WIDE R18, R27, 0x4, R4 ;  /* 0x000000041b127825 */ /* 0x000fe200078e0204 */
[----:B------:R0:W-:Y:S04]  /*0e50*/  STG.E desc[UR6][R14.64], R21 ;  /* 0x000000150e007986 */ /* 0x0001e8000c101906 */
[----:B------:R1:W2:Y:S04]  /*0e60*/  LDG.E R16, desc[UR6][R16.64] ;  /* 0x0000000610107981 */ /* 0x0002a8000c1e1900 */
[----:B------:R3:W2:Y:S01]  /*0e70*/  LDG.E R19, desc[UR6][R18.64] ;  /* 0x0000000612137981 */ /* 0x0006a2000c1e1900 */
[C---:B------:R-:W-:Y:S01]  /*0e80*/  IADD3 R23, PT, PT, R0.reuse, R23, RZ ;  /* 0x0000001700177210 */ /* 0x040fe20007ffe0ff */
[----:B------:R-:W-:-:S03]  /*0e90*/  IMAD.IADD R25, R0, 0x1, R25 ;  /* 0x0000000100197824 */ /* 0x000fc600078e0219 */
        /* <DEDUP_REMOVED lines=27> */
[----:B------:R-:W2:Y:S04]  /*1050*/  LDG.E R13, desc[UR6][R16.64] ;  /* 0x00000006100d7981 */ /* 0x000ea8000c1e1900 */
[----:B------:R-:W2:Y:S01]  /*1060*/  LDG.E R18, desc[UR6][R18.64] ;  /* 0x0000000612127981 */ /* 0x000ea2000c1e1900 */
[C---:B------:R-:W-:Y:S01]  /*1070*/  IMAD.WIDE R20, R0.reuse, 0x4, R14 ;  /* 0x0000000400147825 */ /* 0x040fe200078e020e */
[----:B------:R-:W-:-:S04]  /*1080*/  LEA R9, R0, R9, 0x2 ;  /* 0x0000000900097211 */ /* 0x000fc800078e10ff */
[----:B------:R-:W-:Y:S01]  /*1090*/  ISETP.GE.AND P0, PT, R9, R12, PT ;  /* 0x0000000c0900720c */ /* 0x000fe20003f06270 */
[----:B--2---:R-:W-:-:S05]  /*10a0*/  FADD R13, R13, -R18 ;  /* 0x800000120d0d7221 */ /* 0x004fca0000000000 */
[----:B------:R0:W-:Y:S07]  /*10b0*/  STG.E desc[UR6][R20.64], R13 ;  /* 0x0000000d14007986 */ /* 0x0001ee000c101906 */
[----:B------:R-:W-:Y:S05]  /*10c0*/  @!P0 BRA `(.L_x_9) ;  /* 0xfffffff400cc8947 */ /* 0x000fea000383ffff */
[----:B------:R-:W-:Y:S05]  /*10d0*/  EXIT ;  /* 0x000000000000794d */ /* 0x000fea0003800000 */
.L_x_10:
        /* <DEDUP_REMOVED lines=10> */
.L_x_39:


//--------------------- .text._Z4initifPf         --------------------------
	.section	.text._Z4initifPf,"ax",@progbits
	.align	128
        .global         _Z4initifPf
        .type           _Z4initifPf,@function
        .size           _Z4initifPf,(.L_x_40 - _Z4initifPf)
        .other          _Z4initifPf,@"STO_CUDA_ENTRY STV_DEFAULT"
_Z4initifPf:
.text._Z4initifPf:
[----:B------:R-:W-:Y:S01]  /*0000*/  LDC R1, c[0x0][0x37c] ;  /* 0x0000df00ff017b82 */ /* 0x000fe20000000800 */
[----:B------:R-:W0:Y:S07]  /*0010*/  S2R R3, SR_TID.X ;  /* 0x0000000000037919 */ /* 0x000e2e0000002100 */
[----:B------:R-:W0:Y:S01]  /*0020*/  S2UR UR4, SR_CTAID.X ;  /* 0x00000000000479c3 */ /* 0x000e220000002500 */
[----:B------:R-:W1:Y:S07]  /*0030*/  LDCU UR6, c[0x0][0x380] ;  /* 0x00007000ff0677ac */ /* 0x000e6e0008000800 */
[----:B------:R-:W0:Y:S01]  /*0040*/  LDC R0, c[0x0][0x360] ;  /* 0x0000d800ff007b82 */ /* 0x000e220000000800 */
[----:B------:R-:W2:Y:S01]  /*0050*/  LDCU UR5, c[0x0][0x370] ;  /* 0x00006e00ff0577ac */ /* 0x000ea20008000800 */
[----:B0-----:R-:W-:-:S02]  /*0060*/  IMAD R3, R0, UR4, R3 ;  /* 0x0000000400037c24 */ /* 0x001fc4000f8e0203 */
[----:B--2---:R-:W-:-:S03]  /*0070*/  IMAD R0, R0, UR5, RZ ;  /* 0x0000000500007c24 */ /* 0x004fc6000f8e02ff */
[----:B-1----:R-:W-:-:S13]  /*0080*/  ISETP.GE.AND P0, PT, R3, UR6, PT ;  /* 0x0000000603007c0c */ /* 0x002fda000bf06270 */
[----:B------:R-:W-:Y:S05]  /*0090*/  @P0 EXIT ;  /* 0x000000000000094d */ /* 0x000fea0003800000 */
[----:B------:R-:W0:Y:S01]  /*00a0*/  I2F.U32.RP R8, R0 ;  /* 0x0000000000087306 */ /* 0x000e220000209000 */
[C---:B------:R-:W-:Y:S01]  /*00b0*/  IADD3 R2, PT, PT, R0.reuse, R3, RZ ;  /* 0x0000000300027210 */ /* 0x040fe20007ffe0ff */
[----:B------:R-:W-:Y:S01]  /*00c0*/  IMAD.MOV R9, RZ, RZ, -R0 ;  /* 0x000000ffff097224 */ /* 0x000fe200078e0a00 */
[----:B------:R-:W-:Y:S01]  /*00d0*/  ISETP.NE.U32.AND P2, PT, R0, RZ, PT ;  /* 0x000000ff0000720c */ /* 0x000fe20003f45070 */
[----:B------:R-:W1:Y:S01]  /*00e0*/  LDCU.64 UR4, c[0x0][0x358] ;  /* 0x00006b00ff0477ac */ /* 0x000e620008000a00 */
[C---:B------:R-:W-:Y:S01]  /*00f0*/  ISETP.GE.AND P0, PT, R2.reuse, UR6, PT ;  /* 0x0000000602007c0c */ /* 0x040fe2000bf06270 */
[----:B------:R-:W-:Y:S01]  /*0100*/  BSSY.RECONVERGENT B0, `(.L_x_11) ;  /* 0x0000023000007945 */ /* 0x000fe20003800200 */
[----:B------:R-:W-:Y:S02]  /*0110*/  VIMNMX R7, PT, PT, R2, UR6, !PT ;  /* 0x0000000602077c48 */ /* 0x000fe4000ffe0100 */
[----:B------:R-:W-:-:S04]  /*0120*/  SEL R6, RZ, 0x1, P0 ;  /* 0x00000001ff067807 */ /* 0x000fc80000000000 */
[----:B------:R-:W-:Y:S01]  /*0130*/  IADD3 R7, PT, PT, R7, -R2, -R6 ;  /* 0x8000000207077210 */ /* 0x000fe20007ffe806 */
[----:B0-----:R-:W0:Y:S02]  /*0140*/  MUFU.RCP R8, R8 ;  /* 0x0000000800087308 */ /* 0x001e240000001000 */
[----:B0-----:R-:W-:-:S06]  /*0150*/  VIADD R4, R8, 0xffffffe ;  /* 0x0ffffffe08047836 */ /* 0x001fcc0000000000 */
[----:B------:R0:W2:Y:S02]  /*0160*/  F2I.FTZ.U32.TRUNC.NTZ R5, R4 ;  /* 0x0000000400057305 */ /* 0x0000a4000021f000 */
[----:B0-----:R-:W-:Y:S02]  /*0170*/  IMAD.MOV.U32 R4, RZ, RZ, RZ ;  /* 0x000000ffff047224 */ /* 0x001fe400078e00ff */
[----:B--2---:R-:W-:-:S04]  /*0180*/  IMAD R9, R9, R5, RZ ;  /* 0x0000000509097224 */ /* 0x004fc800078e02ff */
[----:B------:R-:W-:-:S06]  /*0190*/  IMAD.HI.U32 R8, R5, R9, R4 ;  /* 0x0000000905087227 */ /* 0x000fcc00078e0004 */
[----:B------:R-:W-:-:S04]  /*01a0*/  IMAD.HI.U32 R5, R8, R7, RZ ;  /* 0x0000000708057227 */ /* 0x000fc800078e00ff */
[----:B------:R-:W-:-:S04]  /*01b0*/  IMAD.MOV R2, RZ, RZ, -R5 ;  /* 0x000000ffff027224 */ /* 0x000fc800078e0a05 */
[----:B------:R-:W-:-:S05]  /*01c0*/  IMAD R7, R0, R2, R7 ;  /* 0x0000000200077224 */ /* 0x000fca00078e0207 */
[----:B------:R-:W-:-:S13]  /*01d0*/  ISETP.GE.U32.AND P0, PT, R7, R0, PT ;  /* 0x000000000700720c */ /* 0x000fda0003f06070 */
[----:B------:R-:W-:Y:S01]  /*01e0*/  @P0 IADD3 R7, PT, PT, -R0, R7, RZ ;  /* 0x0000000700070210 */ /* 0x000fe20007ffe1ff */
[----:B------:R-:W-:-:S03]  /*01f0*/  @P0 VIADD R5, R5, 0x1 ;  /* 0x0000000105050836 */ /* 0x000fc60000000000 */
[----:B------:R-:W-:-:S13]  /*0200*/  ISETP.GE.U32.AND P1, PT, R7, R0, PT ;  /* 0x000000000700720c */ /* 0x000fda0003f26070 */
[----:B------:R-:W-:Y:S02]  /*0210*/  @P1 IADD3 R5, PT, PT, R5, 0x1, RZ ;  /* 0x0000000105051810 */ /* 0x000fe40007ffe0ff */
[----:B------:R-:W-:-:S05]  /*0220*/  @!P2 LOP3.LUT R5, RZ, R0, RZ, 0x33, !PT ;  /* 0x00000000ff05a212 */ /* 0x000fca00078e33ff */
[----:B------:R-:W-:-:S05]  /*0230*/  IMAD.IADD R2, R6, 0x1, R5 ;  /* 0x0000000106027824 */ /* 0x000fca00078e0205 */
[C---:B------:R-:W-:Y:S02]  /*0240*/  LOP3.LUT R4, R2.reuse, 0x3, RZ, 0xc0, !PT ;  /* 0x0000000302047812 */ /* 0x040fe400078ec0ff */
[----:B------:R-:W-:Y:S02]  /*0250*/  ISETP.GE.U32.AND P1, PT, R2, 0x3, PT ;  /* 0x000000030200780c */ /* 0x000fe40003f26070 */
[----:B------:R-:W-:-:S13]  /*0260*/  ISETP.NE.AND P0, PT, R4, 0x3, PT ;  /* 0x000000030400780c */ /* 0x000fda0003f05270 */
[----:B-1----:R-:W-:Y:S05]  /*0270*/  @!P0 BRA `(.L_x_12) ;  /* 0x00000000002c8947 */ /* 0x002fea0003800000 */
[----:B------:R-:W0:Y:S01]  /*0280*/  LDC R9, c[0x0][0x384] ;  /* 0x0000e100ff097b82 */ /* 0x000e220000000800 */
[----:B------:R-:W-:-:S04]  /*0290*/  IADD3 R2, PT, PT, R2, 0x1, RZ ;  /* 0x0000000102027810 */ /* 0x000fc80007ffe0ff */
[----:B------:R-:W-:-:S03]  /*02a0*/  LOP3.LUT R2, R2, 0x3, RZ, 0xc0, !PT ;  /* 0x0000000302027812 */ /* 0x000fc600078ec0ff */
[----:B------:R-:W1:Y:S02]  /*02b0*/  LDC.64 R6, c[0x0][0x388] ;  /* 0x0000e200ff067b82 */ /* 0x000e640000000a00 */
[----:B------:R-:W-:-:S07]  /*02c0*/  IMAD.MOV R2, RZ, RZ, -R2 ;  /* 0x000000ffff027224 */ /* 0x000fce00078e0a02 */
.L_x_13:
[----:B-1----:R-:W-:Y:S01]  /*02d0*/  IMAD.WIDE R4, R3, 0x4, R6 ;  /* 0x0000000403047825 */ /* 0x002fe200078e0206 */
[----:B------:R-:W-:-:S03]  /*02e0*/  IADD3 R2, PT, PT, R2, 0x1, RZ ;  /* 0x0000000102027810 */ /* 0x000fc60007ffe0ff */
[----:B------:R-:W-:Y:S01]  /*02f0*/  IMAD.IADD R3, R0, 0x1, R3 ;  /* 0x0000000100037824 */ /* 0x000fe200078e0203 */
[----:B0-----:R2:W-:Y:S01]  /*0300*/  STG.E desc[UR4][R4.64], R9 ;  /* 0x0000000904007986 */ /* 0x0015e2000c101904 */
[----:B------:R-:W-:-:S13]  /*0310*/  ISETP.NE.AND P0, PT, R2, RZ, PT ;  /* 0x000000ff0200720c */ /* 0x000fda0003f05270 */
[----:B--2---:R-:W-:Y:S05]  /*0320*/  @P0 BRA `(.L_x_13) ;  /* 0xfffffffc00e80947 */ /* 0x004fea000383ffff */
.L_x_12:
[----:B------:R-:W-:Y:S05]  /*0330*/  BSYNC.RECONVERGENT B0 ;  /* 0x0000000000007941 */ /* 0x000fea0003800200 */
.L_x_11:
[----:B------:R-:W-:Y:S05]  /*0340*/  @!P1 EXIT ;  /* 0x000000000000994d */ /* 0x000fea0003800000 */
[----:B------:R-:W0:Y:S08]  /*0350*/  LDC R15, c[0x0][0x384] ;  /* 0x0000e100ff0f7b82 */ /* 0x000e300000000800 */
[----:B------:R-:W1:Y:S02]  /*0360*/  LDC.64 R10, c[0x0][0x388] ;  /* 0x0000e200ff0a7b82 */ /* 0x000e640000000a00 */
.L_x_14:
[----:B-12---:R-:W-:Y:S01]  /*0370*/  IMAD.WIDE R12, R3, 0x4, R10 ;  /* 0x00000004030c7825 */ /* 0x006fe200078e020a */
[----:B------:R-:W-:-:S04]  /*0380*/  LEA R3, R0, R3, 0x2 ;  /* 0x0000000300037211 */ /* 0x000fc800078e10ff */
[----:B0-----:R2:W-:Y:S01]  /*0390*/  STG.E desc[UR4][R12.64], R15 ;  /* 0x0000000f0c007986 */ /* 0x0015e2000c101904 */
[----:B------:R-:W-:Y:S01]  /*03a0*/  IMAD.WIDE R4, R0, 0x4, R12 ;  /* 0x0000000400047825 */ /* 0x000fe200078e020c */
[----:B------:R-:W-:-:S04]  /*03b0*/  ISETP.GE.AND P0, PT, R3, UR6, PT ;  /* 0x0000000603007c0c */ /* 0x000fc8000bf06270 */
[----:B------:R2:W-:Y:S01]  /*03c0*/  STG.E desc[UR4][R4.64], R15 ;  /* 0x0000000f04007986 */ /* 0x0005e2000c101904 */
[----:B------:R-:W-:-:S05]  /*03d0*/  IMAD.WIDE R6, R0, 0x4, R4 ;  /* 0x0000000400067825 */ /* 0x000fca00078e0204 */
[----:B------:R2:W-:Y:S01]  /*03e0*/  STG.E desc[UR4][R6.64], R15 ;  /* 0x0000000f06007986 */ /* 0x0005e2000c101904 */
[----:B------:R-:W-:-:S05]  /*03f0*/  IMAD.WIDE R8, R0, 0x4, R6 ;  /* 0x0000000400087825 */ /* 0x000fca00078e0206 */
[----:B------:R2:W-:Y:S01]  /*0400*/  STG.E desc[UR4][R8.64], R15 ;  /* 0x0000000f08007986 */ /* 0x0005e2000c101904 */
[----:B------:R-:W-:Y:S05]  /*0410*/  @!P0 BRA `(.L_x_14) ;  /* 0xfffffffc00d48947 */ /* 0x000fea000383ffff */
[----:B------:R-:W-:Y:S05]  /*0420*/  EXIT ;  /* 0x000000000000794d */ /* 0x000fea0003800000 */
.L_x_15:
        /* <DEDUP_REMOVED lines=13> */
.L_x_40:


//--------------------- .text._Z7besoroliiPfPi    --------------------------
	.section	.text._Z7besoroliiPfPi,"ax",@progbits
	.align	128
        .global         _Z7besoroliiPfPi
        .type           _Z7besoroliiPfPi,@function
        .size           _Z7besoroliiPfPi,(.L_x_41 - _Z7besoroliiPfPi)
        .other          _Z7besoroliiPfPi,@"STO_CUDA_ENTRY STV_DEFAULT"
_Z7besoroliiPfPi:
.text._Z7besoroliiPfPi:
        /* <DEDUP_REMOVED lines=33> */
[----:B------:R-:W-:Y:S01]  /*0210*/  @P1 VIADD R3, R3, 0x1 ;  /* 0x0000000103031836 */ /* 0x000fe20000000000 */
[----:B------:R-:W-:-:S04]  /*0220*/  @!P2 LOP3.LUT R3, RZ, R0, RZ, 0x33, !PT ;  /* 0x00000000ff03a212 */ /* 0x000fc800078e33ff */
[----:B------:R-:W-:-:S04]  /*0230*/  IADD3 R9, PT, PT, R6, R3, RZ ;  /* 0x0000000306097210 */ /* 0x000fc80007ffe0ff */
[C---:B------:R-:W-:Y:S02]  /*0240*/  LOP3.LUT R2, R9.reuse, 0x3, RZ, 0xc0, !PT ;  /* 0x0000000309027812 */ /* 0x040fe400078ec0ff */
[----:B------:R-:W-:Y:S02]  /*0250*/  ISETP.GE.U32.AND P0, PT, R9, 0x3, PT ;  /* 0x000000030900780c */ /* 0x000fe40003f06070 */
[----:B------:R-:W-:-:S13]  /*0260*/  ISETP.NE.AND P1, PT, R2, 0x3, PT ;  /* 0x000000030200780c */ /* 0x000fda0003f25270 */
[----:B-1----:R-:W-:Y:S05]  /*0270*/  @!P1 BRA `(.L_x_17) ;  /* 0x0000000400049947 */ /* 0x002fea0003800000 */
[----:B------:R-:W0:Y:S01]  /*0280*/  LDC R2, c[0x0][0x384] ;  /* 0x0000e100ff027b82 */ /* 0x000e220000000800 */
[----:B------:R-:W-:Y:S01]  /*0290*/  IADD3 R9, PT, PT, R9, 0x1, RZ ;  /* 0x0000000109097810 */ /* 0x000fe20007ffe0ff */
[----:B------:R-:W-:-:S03]  /*02a0*/  IMAD.MOV.U32 R10, RZ, RZ, RZ ;  /* 0x000000ffff0a7224 */ /* 0x000fc600078e00ff */
[----:B------:R-:W-:-:S03]  /*02b0*/  LOP3.LUT R9, R9, 0x3, RZ, 0xc0, !PT ;  /* 0x0000000309097812 */ /* 0x000fc600078ec0ff */
[----:B------:R-:W1:Y:S02]  /*02c0*/  LDC R6, c[0x0][0x384] ;  /* 0x0000e100ff067b82 */ /* 0x000e640000000800 */
[----:B------:R-:W-:-:S06]  /*02d0*/  IMAD.MOV R9, RZ, RZ, -R9 ;  /* 0x000000ffff097224 */ /* 0x000fcc00078e0a09 */
[----:B------:R-:W2:Y:S01]  /*02e0*/  LDC.64 R4, c[0x0][0x388] ;  /* 0x0000e200ff047b82 */ /* 0x000ea20000000a00 */
[----:B0-----:R-:W-:-:S07]  /*02f0*/  IABS R8, R2 ;  /* 0x0000000200087213 */ /* 0x001fce0000000000 */
[----:B------:R-:W0:Y:S01]  /*0300*/  LDC.64 R2, c[0x0][0x390] ;  /* 0x0000e400ff027b82 */ /* 0x000e220000000a00 */
[----:B------:R-:W3:Y:S08]  /*0310*/  I2F.RP R12, R8 ;  /* 0x00000008000c7306 */ /* 0x000ef00000209400 */
[----:B---3--:R-:W3:Y:S02]  /*0320*/  MUFU.RCP R12, R12 ;  /* 0x0000000c000c7308 */ /* 0x008ee40000001000 */
[----:B---3--:R-:W-:-:S06]  /*0330*/  VIADD R11, R12, 0xffffffe ;  /* 0x0ffffffe0c0b7836 */ /* 0x008fcc0000000000 */
[----:B------:R-:W3:Y:S02]  /*0340*/  F2I.FTZ.U32.TRUNC.NTZ R11, R11 ;  /* 0x0000000b000b7305 */ /* 0x000ee4000021f000 */
[----:B---3--:R-:W-:-:S04]  /*0350*/  IMAD.MOV R13, RZ, RZ, -R11 ;  /* 0x000000ffff0d7224 */ /* 0x008fc800078e0a0b */
[----:B------:R-:W-:-:S04]  /*0360*/  IMAD R13, R13, R8, RZ ;  /* 0x000000080d0d7224 */ /* 0x000fc800078e02ff */
[----:B012---:R-:W-:-:S07]  /*0370*/  IMAD.HI.U32 R10, R11, R13, R10 ;  /* 0x0000000d0b0a7227 */ /* 0x007fce00078e000a */
.L_x_18:
[----:B0-----:R-:W-:-:S06]  /*0380*/  IMAD.WIDE R12, R7, 0x4, R4 ;  /* 0x00000004070c7825 */ /* 0x001fcc00078e0204 */
[----:B------:R-:W2:Y:S01]  /*0390*/  LDG.E R12, desc[UR4][R12.64] ;  /* 0x000000040c0c7981 */ /* 0x000ea2000c1e1900 */
[----:B------:R-:W-:Y:S02]  /*03a0*/  HFMA2 R11, -RZ, RZ, 1.75, 0 ;  /* 0x3f000000ff0b7431 */ /* 0x000fe400000001ff */
[----:B------:R-:W-:-:S03]  /*03b0*/  VIADD R9, R9, 0x1 ;  /* 0x0000000109097836 */ /* 0x000fc60000000000 */
[----:B--2---:R-:W-:-:S05]  /*03c0*/  LOP3.LUT R11, R11, 0x80000000, R12, 0xb8, !PT ;  /* 0x800000000b0b7812 */ /* 0x004fca00078eb80c */
[----:B------:R-:W-:Y:S01]  /*03d0*/  FADD.RZ R14, R12, R11 ;  /* 0x0000000b0c0e7221 */ /* 0x000fe2000000c000 */
[----:B------:R-:W-:-:S04]  /*03e0*/  IABS R11, R6 ;  /* 0x00000006000b7213 */ /* 0x000fc80000000000 */
[----:B------:R-:W0:Y:S08]  /*03f0*/  I2F.RP R16, R11 ;  /* 0x0000000b00107306 */ /* 0x000e300000209400 */
[----:B------:R-:W1:Y:S08]  /*0400*/  F2I.TRUNC.NTZ R14, R14 ;  /* 0x0000000e000e7305 */ /* 0x000e70000020f100 */
[----:B0-----:R-:W0:Y:S01]  /*0410*/  MUFU.RCP R16, R16 ;  /* 0x0000001000107308 */ /* 0x001e220000001000 */
[----:B-1----:R-:W-:-:S02]  /*0420*/  IABS R15, R14 ;  /* 0x0000000e000f7213 */ /* 0x002fc40000000000 */
[----:B------:R-:W-:Y:S02]  /*0430*/  ISETP.GE.AND P2, PT, R14, RZ, PT ;  /* 0x000000ff0e00720c */ /* 0x000fe40003f46270 */
[----:B------:R-:W-:Y:S01]  /*0440*/  LOP3.LUT R14, RZ, R6, RZ, 0x33, !PT ;  /* 0x00000006ff0e7212 */ /* 0x000fe200078e33ff */
[----:B------:R-:W-:-:S04]  /*0450*/  IMAD.HI.U32 R10, R10, R15, RZ ;  /* 0x0000000f0a0a7227 */ /* 0x000fc800078e00ff */
[----:B------:R-:W-:Y:S01]  /*0460*/  IMAD.MOV R10, RZ, RZ, -R10 ;  /* 0x000000ffff0a7224 */ /* 0x000fe200078e0a0a */
[----:B0-----:R-:W-:-:S03]  /*0470*/  IADD3 R12, PT, PT, R16, 0xffffffe, RZ ;  /* 0x0ffffffe100c7810 */ /* 0x001fc60007ffe0ff */
[----:B------:R-:W-:Y:S01]  /*0480*/  IMAD R10, R11, R10, R15 ;  /* 0x0000000a0b0a7224 */ /* 0x000fe200078e020f */
[----:B------:R0:W1:Y:S04]  /*0490*/  F2I.FTZ.U32.TRUNC.NTZ R13, R12 ;  /* 0x0000000c000d7305 */ /* 0x000068000021f000 */
[----:B------:R-:W-:Y:S01]  /*04a0*/  ISETP.GT.U32.AND P1, PT, R8, R10, PT ;  /* 0x0000000a0800720c */ /* 0x000fe20003f24070 */
[----:B0-----:R-:W-:-:S12]  /*04b0*/  IMAD.MOV.U32 R12, RZ, RZ, RZ ;  /* 0x000000ffff0c7224 */ /* 0x001fd800078e00ff */
[----:B------:R-:W-:-:S05]  /*04c0*/  @!P1 IMAD.IADD R10, R10, 0x1, -R11 ;  /* 0x000000010a0a9824 */ /* 0x000fca00078e0a0b */
[----:B------:R-:W-:Y:S02]  /*04d0*/  ISETP.GT.U32.AND P1, PT, R8, R10, PT ;  /* 0x0000000a0800720c */ /* 0x000fe40003f24070 */
[----:B-1----:R-:W-:-:S05]  /*04e0*/  IADD3 R8, PT, PT, RZ, -R13, RZ ;  /* 0x8000000dff087210 */ /* 0x002fca0007ffe0ff */
[----:B------:R-:W-:-:S06]  /*04f0*/  IMAD R17, R8, R11, RZ ;  /* 0x0000000b08117224 */ /* 0x000fcc00078e02ff */
[----:B------:R-:W-:Y:S01]  /*0500*/  @!P1 IMAD.IADD R10, R10, 0x1, -R11 ;  /* 0x000000010a0a9824 */ /* 0x000fe200078e0a0b */
[----:B------:R-:W-:-:S03]  /*0510*/  ISETP.NE.AND P1, PT, R6, RZ, PT ;  /* 0x000000ff0600720c */ /* 0x000fc60003f25270 */
[----:B------:R-:W-:-:S05]  /*0520*/  @!P2 IMAD.MOV R10, RZ, RZ, -R10 ;  /* 0x000000ffff0aa224 */ /* 0x000fca00078e0a0a */
[----:B------:R-:W-:Y:S01]  /*0530*/  SEL R15, R14, R10, !P1 ;  /* 0x0000000a0e0f7207 */ /* 0x000fe20004800000 */
[----:B------:R-:W-:-:S04]  /*0540*/  IMAD.HI.U32 R10, R13, R17, R12 ;  /* 0x000000110d0a7227 */ /* 0x000fc800078e000c */
[----:B------:R-:W-:-:S05]  /*0550*/  IMAD.IADD R15, R15, 0x1, R6 ;  /* 0x000000010f0f7824 */ /* 0x000fca00078e0206 */
[----:B------:R-:W-:Y:S02]  /*0560*/  IABS R8, R15 ;  /* 0x0000000f00087213 */ /* 0x000fe40000000000 */
[----:B------:R-:W-:Y:S02]  /*0570*/  ISETP.GE.AND P3, PT, R15, RZ, PT ;  /* 0x000000ff0f00720c */ /* 0x000fe40003f66270 */
[----:B------:R-:W-:-:S05]  /*0580*/  MOV R12, R8 ;  /* 0x00000008000c7202 */ /* 0x000fca0000000f00 */
[----:B------:R-:W-:-:S04]  /*0590*/  IMAD.HI.U32 R8, R10, R12, RZ ;  /* 0x0000000c0a087227 */ /* 0x000fc800078e00ff */
[----:B------:R-:W-:-:S04]  /*05a0*/  IMAD.MOV R8, RZ, RZ, -R8 ;  /* 0x000000ffff087224 */ /* 0x000fc800078e0a08 */
[----:B------:R-:W-:Y:S02]  /*05b0*/  IMAD R12, R11, R8, R12 ;  /* 0x000000080b0c7224 */ /* 0x000fe400078e020c */
[----:B------:R-:W-:-:S05]  /*05c0*/  IMAD.MOV.U32 R8, RZ, RZ, R11 ;  /* 0x000000ffff087224 */ /* 0x000fca00078e000b */
[----:B------:R-:W-:-:S13]  /*05d0*/  ISETP.GT.U32.AND P2, PT, R8, R12, PT ;  /* 0x0000000c0800720c */ /* 0x000fda0003f44070 */
[----:B------:R-:W-:-:S04]  /*05e0*/  @!P2 IADD3 R12, PT, PT, R12, -R11, RZ ;  /* 0x8000000b0c0ca210 */ /* 0x000fc80007ffe0ff */
[----:B------:R-:W-:-:S13]  /*05f0*/  ISETP.GT.U32.AND P2, PT, R8, R12, PT ;  /* 0x0000000c0800720c */ /* 0x000fda0003f44070 */
[----:B------:R-:W-:-:S04]  /*0600*/  @!P2 IMAD.IADD R12, R12, 0x1, -R11 ;  /* 0x000000010c0ca824 */ /* 0x000fc800078e0a0b */
[----:B------:R-:W-:Y:S02]  /*0610*/  IMAD.MOV.U32 R11, RZ, RZ, R12 ;  /* 0x000000ffff0b7224 */ /* 0x000fe400078e000c */
[----:B------:R-:W-:-:S03]  /*0620*/  IMAD.WIDE R12, R7, 0x4, R2 ;  /* 0x00000004070c7825 */ /* 0x000fc600078e0202 */
[----:B------:R-:W-:Y:S01]  /*0630*/  @!P3 IADD3 R11, PT, PT, -R11, RZ, RZ ;  /* 0x000000ff0b0bb210 */ /* 0x000fe20007ffe1ff */
[----:B------:R-:W-:-:S03]  /*0640*/  IMAD.IADD R7, R0, 0x1, R7 ;  /* 0x0000000100077824 */ /* 0x000fc600078e0207 */
[----:B------:R-:W-:Y:S02]  /*0650*/  SEL R11, R14, R11, !P1 ;  /* 0x0000000b0e0b7207 */ /* 0x000fe40004800000 */
[----:B------:R-:W-:-:S03]  /*0660*/  ISETP.NE.AND P1, PT, R9, RZ, PT ;  /* 0x000000ff0900720c */ /* 0x000fc60003f25270 */
[----:B------:R0:W-:Y:S10]  /*0670*/  STG.E desc[UR4][R12.64], R11 ;  /* 0x0000000b0c007986 */ /* 0x0001f4000c101904 */
[----:B------:R-:W-:Y:S05]  /*0680*/  @P1 BRA `(.L_x_18) ;  /* 0xfffffffc003c1947 */ /* 0x000fea000383ffff */
.L_x_17:
[----:B------:R-:W-:Y:S05]  /*0690*/  BSYNC.RECONVERGENT B0 ;  /* 0x0000000000007941 */ /* 0x000fea0003800200 */
.L_x_16:
[----:B------:R-:W-:Y:S05]  /*06a0*/  @!P0 EXIT ;  /* 0x000000000000894d */ /* 0x000fea0003800000 */
[----:B------:R-:W1:Y:S01]  /*06b0*/  LDC R2, c[0x0][0x384] ;  /* 0x0000e100ff027b82 */ /* 0x000e620000000800 */
[----:B------:R-:W2:Y:S07]  /*06c0*/  LDCU UR6, c[0x0][0x380] ;  /* 0x00007000ff0677ac */ /* 0x000eae0008000800 */
[----:B------:R-:W3:Y:S08]  /*06d0*/  LDC R6, c[0x0][0x384] ;  /* 0x0000e100ff067b82 */ /* 0x000ef00000000800 */
[----:B------:R-:W4:Y:S01]  /*06e0*/  LDC.64 R4, c[0x0][0x388] ;  /* 0x0000e200ff047b82 */ /* 0x000f220000000a00 */
[----:B-1----:R-:W-:-:S07]  /*06f0*/  IABS R9, R2 ;  /* 0x0000000200097213 */ /* 0x002fce0000000000 */
[----:B------:R-:W1:Y:S01]  /*0700*/  LDC.64 R2, c[0x0][0x390] ;  /* 0x0000e400ff027b82 */ /* 0x000e620000000a00 */
[----:B------:R-:W5:Y:S08]  /*0710*/  I2F.RP R8, R9 ;  /* 0x0000000900087306 */ /* 0x000f700000209400 */
[----:B-----5:R-:W0:Y:S02]  /*0720*/  MUFU.RCP R8, R8 ;  /* 0x0000000800087308 */ /* 0x020e240000001000 */
[----:B0-----:R-:W-:-:S06]  /*0730*/  IADD3 R11, PT, PT, R8, 0xffffffe, RZ ;  /* 0x0ffffffe080b7810 */ /* 0x001fcc0007ffe0ff */
[----:B------:R-:W0:Y:S02]  /*0740*/  F2I.FTZ.U32.TRUNC.NTZ R11, R11 ;  /* 0x0000000b000b7305 */ /* 0x000e24000021f000 */
[----:B0-----:R-:W-:-:S04]  /*0750*/  IMAD.MOV R10, RZ, RZ, -R11 ;  /* 0x000000ffff0a7224 */ /* 0x001fc800078e0a0b */
[----:B------:R-:W-:Y:S02]  /*0760*/  IMAD R13, R10, R9, RZ ;  /* 0x000000090a0d7224 */ /* 0x000fe400078e02ff */
[----:B------:R-:W-:-:S04]  /*0770*/  IMAD.MOV.U32 R10, RZ, RZ, RZ ;  /* 0x000000ffff0a7224 */ /* 0x000fc800078e00ff */
[----:B-1234-:R-:W-:-:S07]  /*0780*/  IMAD.HI.U32 R10, R11, R13, R10 ;  /* 0x0000000d0b0a7227 */ /* 0x01efce00078e000a */
.L_x_19:
[----:B------:R-:W-:-:S05]  /*0790*/  IMAD.WIDE R12, R7, 0x4, R4 ;  /* 0x00000004070c7825 */ /* 0x000fca00078e0204 */
[----:B0-----:R0:W2:Y:S01]  /*07a0*/  LDG.E R8, desc[UR4][R12.64] ;  /* 0x000000040c087981 */ /* 0x0010a2000c1e1900 */
[----:B------:R-:W-:Y:S01]  /*07b0*/  HFMA2 R11, -RZ, RZ, 1.75, 0 ;  /* 0x3f000000ff0b7431 */ /* 0x000fe200000001ff */
[----:B------:R-:W-:-:S04]  /*07c0*/  IABS R14, R6 ;  /* 0x00000006000e7213 */ /* 0x000fc80000000000 */
[----:B------:R-:W1:Y:S01]  /*07d0*/  I2F.RP R18, R14 ;  /* 0x0000000e00127306 */ /* 0x000e620000209400 */
[----:B0-----:R-:W-:-:S07]  /*07e0*/  IMAD.WIDE R12, R0, 0x4, R12 ;  /* 0x00000004000c7825 */ /* 0x001fce00078e020c */
[----:B-1----:R-:W0:Y:S02]  /*07f0*/  MUFU.RCP R18, R18 ;  /* 0x0000001200127308 */ /* 0x002e240000001000 */
[----:B0-----:R-:W-:Y:S02]  /*0800*/  IADD3 R16, PT, PT, R18, 0xffffffe, RZ ;  /* 0x0ffffffe12107810 */ /* 0x001fe40007ffe0ff */
[----:B--2---:R-:W-:-:S05]  /*0810*/  LOP3.LUT R15, R11, 0x80000000, R8, 0xb8, !PT ;  /* 0x800000000b0f7812 */ /* 0x004fca00078eb808 */
[----:B------:R-:W-:-:S06]  /*0820*/  FADD.RZ R15, R8, R15 ;  /* 0x0000000f080f7221 */ /* 0x000fcc000000c000 */
[----:B------:R-:W0:Y:S02]  /*0830*/  F2I.TRUNC.NTZ R15, R15 ;  /* 0x0000000f000f7305 */ /* 0x000e24000020f100 */
[----:B0-----:R-:W-:Y:S02]  /*0840*/  IABS R17, R15 ;  /* 0x0000000f00117213 */ /* 0x001fe40000000000 */
[----:B------:R-:W-:-:S03]  /*0850*/  ISETP.GE.AND P1, PT, R15, RZ, PT ;  /* 0x000000ff0f00720c */ /* 0x000fc60003f26270 */
[----:B------:R-:W-:-:S04]  /*0860*/  IMAD.HI.U32 R10, R10, R17, RZ ;  /* 0x000000110a0a7227 */ /* 0x000fc800078e00ff */
[----:B------:R-:W-:-:S04]  /*0870*/  IMAD.MOV R10, RZ, RZ, -R10 ;  /* 0x000000ffff0a7224 */ /* 0x000fc800078e0a0a */
[----:B------:R-:W-:Y:S02]  /*0880*/  IMAD R8, R14, R10, R17 ;  /* 0x0000000a0e087224 */ /* 0x000fe400078e0211 */
[----:B------:R0:W1:Y:S03]  /*0890*/  F2I.FTZ.U32.TRUNC.NTZ R17, R16 ;  /* 0x0000001000117305 */ /* 0x000066000021f000 */
[----:B------:R-:W-:Y:S02]  /*08a0*/  ISETP.GT.U32.AND P0, PT, R9, R8, PT ;  /* 0x000000080900720c */ /* 0x000fe40003f04070 */
[----:B0-----:R-:W-:Y:S01]  /*08b0*/  MOV R16, RZ ;  /* 0x000000ff00107202 */ /* 0x001fe20000000f00 */
[----:B-1----:R-:W-:-:S10]  /*08c0*/  IMAD.MOV R19, RZ, RZ, -R17 ;  /* 0x000000ffff137224 */ /* 0x002fd400078e0a11 */
[----:B------:R-:W-:-:S05]  /*08d0*/  @!P0 IMAD.IADD R8, R8, 0x1, -R14 ;  /* 0x0000000108088824 */ /* 0x000fca00078e0a0e */
[----:B------:R-:W-:-:S13]  /*08e0*/  ISETP.GT.U32.AND P0, PT, R9, R8, PT ;  /* 0x000000080900720c */ /* 0x000fda0003f04070 */
[----:B------:R-:W-:Y:S01]  /*08f0*/  @!P0 IMAD.IADD R8, R8, 0x1, -R14 ;  /* 0x0000000108088824 */ /* 0x000fe200078e0a0e */
[----:B------:R-:W-:-:S03]  /*0900*/  ISETP.NE.AND P0, PT, R6, RZ, PT ;  /* 0x000000ff0600720c */ /* 0x000fc60003f05270 */
[----:B------:R-:W-:Y:S01]  /*0910*/  IMAD.MOV.U32 R9, RZ, RZ, R8 ;  /* 0x000000ffff097224 */ /* 0x000fe200078e0008 */
[----:B------:R-:W-:-:S04]  /*0920*/  LOP3.LUT R8, RZ, R6, RZ, 0x33, !PT ;  /* 0x00000006ff087212 */ /* 0x000fc800078e33ff */
[----:B------:R-:W-:-:S04]  /*0930*/  @!P1 IADD3 R9, PT, PT, -R9, RZ, RZ ;  /* 0x000000ff09099210 */ /* 0x000fc80007ffe1ff */
[----:B------:R-:W-:-:S05]  /*0940*/  SEL R9, R8, R9, !P0 ;  /* 0x0000000908097207 */ /* 0x000fca0004000000 */
[----:B------:R-:W-:Y:S02]  /*0950*/  IMAD.IADD R15, R9, 0x1, R6 ;  /* 0x00000001090f7824 */ /* 0x000fe400078e0206 */
[----:B------:R-:W-:-:S03]  /*0960*/  IMAD R9, R19, R14, RZ ;  /* 0x0000000e13097224 */ /* 0x000fc600078e02ff */
[----:B------:R-:W-:Y:S01]  /*0970*/  IABS R18, R15 ;  /* 0x0000000f00127213 */ /* 0x000fe20000000000 */
[----:B------:R-:W-:Y:S01]  /*0980*/  IMAD.HI.U32 R10, R17, R9, R16 ;  /* 0x00000009110a7227 */ /* 0x000fe200078e0010 */
[----:B------:R-:W-:-:S03]  /*0990*/  ISETP.GE.AND P2, PT, R15, RZ, PT ;  /* 0x000000ff0f00720c */ /* 0x000fc60003f46270 */
[----:B------:R-:W-:-:S04]  /*09a0*/  IMAD.MOV.U32 R17, RZ, RZ, R18 ;  /* 0x000000ffff117224 */ /* 0x000fc800078e0012 */
[----:B------:R-:W-:-:S04]  /*09b0*/  IMAD.HI.U32 R9, R10, R17, RZ ;  /* 0x000000110a097227 */ /* 0x000fc800078e00ff */
[----:B------:R-:W-:-:S04]  /*09c0*/  IMAD.MOV R9, RZ, RZ, -R9 ;  /* 0x000000ffff097224 */ /* 0x000fc800078e0a09 */
[----:B------:R-:W-:Y:S01]  /*09d0*/  IMAD R16, R14, R9, R17 ;  /* 0x000000090e107224 */ /* 0x000fe200078e0211 */
[----:B------:R-:W-:-:S04]  /*09e0*/  MOV R9, R14 ;  /* 0x0000000e00097202 */ /* 0x000fc80000000f00 */
[----:B------:R-:W-:-:S13]  /*09f0*/  ISETP.GT.U32.AND P1, PT, R9, R16, PT ;  /* 0x000000100900720c */ /* 0x000fda0003f24070 */
[----:B------:R-:W-:-:S05]  /*0a00*/  @!P1 IMAD.IADD R16, R16, 0x1, -R14 ;  /* 0x0000000110109824 */ /* 0x000fca00078e0a0e */
[----:B------:R-:W-:-:S13]  /*0a10*/  ISETP.GT.U32.AND P1, PT, R9, R16, PT ;  /* 0x000000100900720c */ /* 0x000fda0003f24070 */
[----:B------:R-:W-:-:S05]  /*0a20*/  @!P1 IMAD.IADD R16, R16, 0x1, -R14 ;  /* 0x0000000110109824 */ /* 0x000fca00078e0a0e */
[----:B------:R-:W-:Y:S01]  /*0a30*/  MOV R15, R16 ;  /* 0x00000010000f7202 */ /* 0x000fe20000000f00 */
[----:B------:R-:W-:-:S04]  /*0a40*/  IMAD.WIDE R16, R7, 0x4, R2 ;  /* 0x0000000407107825 */ /* 0x000fc800078e0202 */
[----:B------:R-:W-:-:S05]  /*0a50*/  @!P2 IMAD.MOV R15, RZ, RZ, -R15 ;  /* 0x000000ffff0fa224 */ /* 0x000fca00078e0a0f */
[----:B------:R-:W-:-:S05]  /*0a60*/  SEL R15, R8, R15, !P0 ;  /* 0x0000000f080f7207 */ /* 0x000fca0004000000 */
[----:B------:R0:W-:Y:S04]  /*0a70*/  STG.E desc[UR4][R16.64], R15 ;  /* 0x0000000f10007986 */ /* 0x0001e8000c101904 */
[----:B------:R1:W2:Y:S01]  /*0a80*/  LDG.E R18, desc[UR4][R12.64] ;  /* 0x000000040c127981 */ /* 0x0002a2000c1e1900 */
[----:B0-----:R-:W-:-:S04]  /*0a90*/  IMAD.WIDE R16, R0, 0x4, R16 ;  /* 0x0000000400107825 */ /* 0x001fc800078e0210 */
[----:B-1----:R-:W-:Y:S01]  /*0aa0*/  IMAD.WIDE R12, R0, 0x4, R12 ;  /* 0x00000004000c7825 */ /* 0x002fe200078e020c */
[----:B--2---:R-:W-:-:S05]  /*0ab0*/  LOP3.LUT R19, R11, 0x80000000, R18, 0xb8, !PT ;  /* 0x800000000b137812 */ /* 0x004fca00078eb812 */
[----:B------:R-:W-:-:S06]  /*0ac0*/  FADD.RZ R19, R18, R19 ;  /* 0x0000001312137221 */ /* 0x000fcc000000c000 */
[----:B------:R-:W0:Y:S02]  /*0ad0*/  F2I.TRUNC.NTZ R19, R19 ;  /* 0x0000001300137305 */ /* 0x000e24000020f100 */
[----:B0-----:R-:W-:Y:S02]  /*0ae0*/  IABS R21, R19 ;  /* 0x0000001300157213 */ /* 0x001fe40000000000 */
[----:B------:R-:W-:-:S03]  /*0af0*/  ISETP.GE.AND P2, PT, R19, RZ, PT ;  /* 0x000000ff1300720c */ /* 0x000fc60003f46270 */
[----:B------:R-:W-:-:S04]  /*0b00*/  IMAD.HI.U32 R18, R10, R21, RZ ;  /* 0x000000150a127227 */ /* 0x000fc800078e00ff */
[----:B------:R-:W-:-:S04]  /*0b10*/  IMAD.MOV R18, RZ, RZ, -R18 ;  /* 0x000000ffff127224 */ /* 0x000fc800078e0a12 */
[----:B------:R-:W-:-:S05]  /*0b20*/  IMAD R18, R14, R18, R21 ;  /* 0x000000120e127224 */ /* 0x000fca00078e0215 */
[----:B------:R-:W-:-:S13]  /*0b30*/  ISETP.GT.U32.AND P1, PT, R9, R18, PT ;  /* 0x000000120900720c */ /* 0x000fda0003f24070 */
[----:B------:R-:W-:-:S04]  /*0b40*/  @!P1 IADD3 R18, PT, PT, R18, -R14, RZ ;  /* 0x8000000e12129210 */ /* 0x000fc80007ffe0ff */
[----:B------:R-:W-:-:S13]  /*0b50*/  ISETP.GT.U32.AND P1, PT, R9, R18, PT ;  /* 0x000000120900720c */ /* 0x000fda0003f24070 */
[----:B------:R-:W-:-:S04]  /*0b60*/  @!P1 IMAD.IADD R18, R18, 0x1, -R14 ;  /* 0x0000000112129824 */ /* 0x000fc800078e0a0e */
[----:B------:R-:W-:-:S05]  /*0b70*/  @!P2 IMAD.MOV R18, RZ, RZ, -R18 ;  /* 0x000000ffff12a224 */ /* 0x000fca00078e0a12 */
[----:B------:R-:W-:-:S04]  /*0b80*/  SEL R15, R8, R18, !P0 ;  /* 0x00000012080f7207 */ /* 0x000fc80004000000 */
[----:B------:R-:W-:-:S04]  /*0b90*/  IADD3 R15, PT, PT, R15, R6, RZ ;  /* 0x000000060f0f7210 */ /* 0x000fc80007ffe0ff */
[----:B------:R-:W-:Y:S02]  /*0ba0*/  IABS R19, R15 ;  /* 0x0000000f00137213 */ /* 0x000fe40000000000 */
[----:B------:R-:W-:-:S03]  /*0bb0*/  ISETP.GE.AND P2, PT, R15, RZ, PT ;  /* 0x000000ff0f00720c */ /* 0x000fc60003f46270 */
[----:B------:R-:W-:-:S04]  /*0bc0*/  IMAD.HI.U32 R18, R10, R19, RZ ;  /* 0x000000130a127227 */ /* 0x000fc800078e00ff */
[----:B------:R-:W-:-:S04]  /*0bd0*/  IMAD.MOV R18, RZ, RZ, -R18 ;  /* 0x000000ffff127224 */ /* 0x000fc800078e0a12 */
[----:B------:R-:W-:-:S05]  /*0be0*/  IMAD R18, R14, R18, R19 ;  /* 0x000000120e127224 */ /* 0x000fca00078e0213 */
[----:B------:R-:W-:-:S13]  /*0bf0*/  ISETP.GT.U32.AND P1, PT, R9, R18, PT ;  /* 0x000000120900720c */ /* 0x000fda0003f24070 */
[----:B------:R-:W-:-:S05]  /*0c00*/  @!P1 IMAD.IADD R18, R18, 0x1, -R14 ;  /* 0x0000000112129824 */ /* 0x000fca00078e0a0e */
[----:B------:R-:W-:-:S13]  /*0c10*/  ISETP.GT.U32.AND P1, PT, R9, R18, PT ;  /* 0x000000120900720c */ /* 0x000fda0003f24070 */
[----:B------:R-:W-:-:S05]  /*0c20*/  @!P1 IADD3 R18, PT, PT, R18, -R14, RZ ;  /* 0x8000000e12129210 */ /* 0x000fca0007ffe0ff */
        /* <DEDUP_REMOVED lines=33> */
[----:B------:R-:W2:Y:S01]  /*0e40*/  LDG.E R12, desc[UR4][R12.64] ;  /* 0x000000040c0c7981 */ /* 0x000ea2000c1e1900 */
[C---:B------:R-:W-:Y:S01]  /*0e50*/  LEA R7, R0.reuse, R7, 0x2 ;  /* 0x0000000700077211 */ /* 0x040fe200078e10ff */
[----:B0-----:R-:W-:Y:S01]  /*0e60*/  IMAD.WIDE R16, R0, 0x4, R16 ;  /* 0x0000000400107825 */ /* 0x001fe200078e0210 */
        /* <DEDUP_REMOVED lines=25> */
[----:B------:R-:W-:Y:S02]  /*1000*/  SEL R11, R8, R12, !P0 ;  /* 0x0000000c080b7207 */ /* 0x000fe40004000000 */
[----:B------:R-:W-:-:S03]  /*1010*/  ISETP.GE.AND P0, PT, R7, UR6, PT ;  /* 0x0000000607007c0c */ /* 0x000fc6000bf06270 */
[----:B------:R0:W-:Y:S10]  /*1020*/  STG.E desc[UR4][R16.64], R11 ;  /* 0x0000000b10007986 */ /* 0x0001f4000c101904 */
[----:B------:R-:W-:Y:S05]  /*1030*/  @!P0 BRA `(.L_x_19) ;  /* 0xfffffff400d48947 */ /* 0x000fea000383ffff */
[----:B------:R-:W-:Y:S05]  /*1040*/  EXIT ;  /* 0x000000000000794d */ /* 0x000fea0003800000 */
.L_x_20:
        /* <DEDUP_REMOVED lines=11> */
.L_x_41:


//--------------------- .text._Z8ciklikusfiPf     --------------------------
	.section	.text._Z8ciklikusfiPf,"ax",@progbits
	.align	128
        .global         _Z8ciklikusfiPf
        .type           _Z8ciklikusfiPf,@function
        .size           _Z8ciklikusfiPf,(.L_x_42 - _Z8ciklikusfiPf)
        .other          _Z8ciklikusfiPf,@"STO_CUDA_ENTRY STV_DEFAULT"
_Z8ciklikusfiPf:
.text._Z8ciklikusfiPf:
[----:B------:R-:W-:Y:S01]  /*0000*/  LDC R1, c[0x0][0x37c] ;  /* 0x0000df00ff017b82 */ /* 0x000fe20000000800 */
[----:B------:R-:W0:Y:S07]  /*0010*/  S2R R0, SR_TID.X ;  /* 0x0000000000007919 */ /* 0x000e2e0000002100 */
[----:B------:R-:W0:Y:S01]  /*0020*/  S2UR UR4, SR_CTAID.X ;  /* 0x00000000000479c3 */ /* 0x000e220000002500 */
[----:B------:R-:W1:Y:S07]  /*0030*/  LDCU UR5, c[0x0][0x384] ;  /* 0x00007080ff0577ac */ /* 0x000e6e0008000800 */
[----:B------:R-:W0:Y:S02]  /*0040*/  LDC R11, c[0x0][0x360] ;  /* 0x0000d800ff0b7b82 */ /* 0x000e240000000800 */
[----:B0-----:R-:W-:-:S05]  /*0050*/  IMAD R0, R11, UR4, R0 ;  /* 0x000000040b007c24 */ /* 0x001fca000f8e0200 */
[----:B-1----:R-:W-:-:S13]  /*0060*/  ISETP.GE.AND P0, PT, R0, UR5, PT ;  /* 0x0000000500007c0c */ /* 0x002fda000bf06270 */
[----:B------:R-:W-:Y:S05]  /*0070*/  @P0 EXIT ;  /* 0x000000000000094d */ /* 0x000fea0003800000 */
[----:B------:R-:W0:Y:S01]  /*0080*/  LDCU UR4, c[0x0][0x380] ;  /* 0x00007000ff0477ac */ /* 0x000e220008000800 */
[----:B------:R-:W1:Y:S01]  /*0090*/  LDC.64 R6, c[0x0][0x388] ;  /* 0x0000e200ff067b82 */ /* 0x000e620000000a00 */
[----:B------:R-:W2:Y:S01]  /*00a0*/  LDCU.64 UR6, c[0x0][0x358] ;  /* 0x00006b00ff0677ac */ /* 0x000ea20008000a00 */
[----:B------:R-:W3:Y:S01]  /*00b0*/  LDCU.64 UR8, c[0x0][0x380] ;  /* 0x00007000ff0877ac */ /* 0x000ee20008000a00 */
[----:B0-----:R-:W0:Y:S01]  /*00c0*/  F2F.F64.F32 R2, UR4 ;  /* 0x0000000400027d10 */ /* 0x001e220008201800 */
[----:B------:R-:W4:Y:S01]  /*00d0*/  LDCU UR4, c[0x0][0x370] ;  /* 0x00006e00ff0477ac */ /* 0x000f220008000800 */
[----:B0-----:R-:W-:Y:S01]  /*00e0*/  DADD R2, R2, -0.5 ;  /* 0xbfe0000002027429 */ /* 0x001fe20000000000 */
[----:B--234-:R-:W-:-:S10]  /*00f0*/  IMAD R11, R11, UR4, RZ ;  /* 0x000000040b0b7c24 */ /* 0x01cfd4000f8e02ff */
.L_x_21:
[----:B-1----:R-:W-:-:S05]  /*0100*/  IMAD.WIDE R8, R0, 0x4, R6 ;  /* 0x0000000400087825 */ /* 0x002fca00078e0206 */
[----:B------:R-:W2:Y:S01]  /*0110*/  LDG.E R10, desc[UR6][R8.64] ;  /* 0x00000006080a7981 */ /* 0x000ea2000c1e1900 */
[----:B------:R-:W-:Y:S01]  /*0120*/  IADD3 R0, PT, PT, R11, R0, RZ ;  /* 0x000000000b007210 */ /* 0x000fe20007ffe0ff */
[C---:B--2---:R-:W-:Y:S01]  /*0130*/  FADD R5, R10.reuse, UR8 ;  /* 0x000000080a057e21 */ /* 0x044fe20008000000 */
[----:B------:R-:W-:-:S04]  /*0140*/  FSETP.GEU.AND P0, PT, R10, -0.5, PT ;  /* 0xbf0000000a00780b */ /* 0x000fc80003f0e000 */
[----:B------:R-:W-:-:S04]  /*0150*/  FSEL R13, R5, R10, !P0 ;  /* 0x0000000a050d7208 */ /* 0x000fc80004000000 */
[----:B------:R-:W0:Y:S02]  /*0160*/  F2F.F64.F32 R4, R13 ;  /* 0x0000000d00047310 */ /* 0x000e240000201800 */
[----:B0-----:R-:W-:-:S06]  /*0170*/  DSETP.GEU.AND P1, PT, R2, R4, PT ;  /* 0x000000040200722a */ /* 0x001fcc0003f2e000 */
[----:B------:R-:W-:-:S08]  /*0180*/  FSETP.LT.OR P0, PT, R10, -0.5, !P1 ;  /* 0xbf0000000a00780b */ /* 0x000fd00004f01400 */
[----:B------:R-:W-:-:S05]  /*0190*/  @!P1 FADD R13, R13, -UR8 ;  /* 0x800000080d0d9e21 */ /* 0x000fca0008000000 */
[----:B------:R0:W-:Y:S01]  /*01a0*/  @P0 STG.E desc[UR6][R8.64], R13 ;  /* 0x0000000d08000986 */ /* 0x0001e2000c101906 */
[----:B------:R-:W-:-:S13]  /*01b0*/  ISETP.GE.AND P0, PT, R0, UR9, PT ;  /* 0x0000000900007c0c */ /* 0x000fda000bf06270 */
[----:B0-----:R-:W-:Y:S05]  /*01c0*/  @!P0 BRA `(.L_x_21) ;  /* 0xfffffffc00cc8947 */ /* 0x001fea000383ffff */
[----:B------:R-:W-:Y:S05]  /*01d0*/  EXIT ;  /* 0x000000000000794d */ /* 0x000fea0003800000 */
.L_x_22:
        /* <DEDUP_REMOVED lines=10> */
.L_x_42:


//--------------------- .text._Z6osszegiPfS_      --------------------------
	.section	.text._Z6osszegiPfS_,"ax",@progbits
	.align	128
        .global         _Z6osszegiPfS_
        .type           _Z6osszegiPfS_,@function
        .size           _Z6osszegiPfS_,(.L_x_43 - _Z6osszegiPfS_)
        .other          _Z6osszegiPfS_,@"STO_CUDA_ENTRY STV_DEFAULT"
_Z6osszegiPfS_:
.text._Z6osszegiPfS_:
        /* <DEDUP_REMOVED lines=11> */
[C---:B------:R-:W-:Y:S01]  /*00b0*/  IMAD.IADD R2, R0.reuse, 0x1, R3 ;  /* 0x0000000100027824 */ /* 0x040fe200078e0203 */
[----:B------:R-:W-:Y:S01]  /*00c0*/  IADD3 R9, PT, PT, RZ, -R0, RZ ;  /* 0x80000000ff097210 */ /* 0x000fe20007ffe0ff */
[----:B------:R-:W1:Y:S01]  /*00d0*/  LDCU.64 UR4, c[0x0][0x358] ;  /* 0x00006b00ff0477ac */ /* 0x000e620008000a00 */
[----:B------:R-:W-:Y:S01]  /*00e0*/  ISETP.NE.U32.AND P2, PT, R0, RZ, PT ;  /* 0x000000ff0000720c */ /* 0x000fe20003f45070 */
[----:B------:R-:W-:Y:S01]  /*00f0*/  BSSY.RECONVERGENT B0, `(.L_x_23) ;  /* 0x0000028000007945 */ /* 0x000fe20003800200 */
[C---:B------:R-:W-:Y:S02]  /*0100*/  ISETP.GE.AND P0, PT, R2.reuse, UR6, PT ;  /* 0x0000000602007c0c */ /* 0x040fe4000bf06270 */
[----:B------:R-:W-:Y:S02]  /*0110*/  VIMNMX R7, PT, PT, R2, UR6, !PT ;  /* 0x0000000602077c48 */ /* 0x000fe4000ffe0100 */
[----:B------:R-:W-:-:S04]  /*0120*/  SEL R6, RZ, 0x1, P0 ;  /* 0x00000001ff067807 */ /* 0x000fc80000000000 */
[----:B------:R-:W-:Y:S01]  /*0130*/  IADD3 R7, PT, PT, R7, -R2, -R6 ;  /* 0x8000000207077210 */ /* 0x000fe20007ffe806 */
[----:B0-----:R-:W0:Y:S02]  /*0140*/  MUFU.RCP R8, R8 ;  /* 0x0000000800087308 */ /* 0x001e240000001000 */
[----:B0-----:R-:W-:-:S06]  /*0150*/  IADD3 R4, PT, PT, R8, 0xffffffe, RZ ;  /* 0x0ffffffe08047810 */ /* 0x001fcc0007ffe0ff */
[----:B------:R0:W2:Y:S02]  /*0160*/  F2I.FTZ.U32.TRUNC.NTZ R5, R4 ;  /* 0x0000000400057305 */ /* 0x0000a4000021f000 */
[----:B0-----:R-:W-:Y:S02]  /*0170*/  HFMA2 R4, -RZ, RZ, 0, 0 ;  /* 0x00000000ff047431 */ /* 0x001fe400000001ff */
[----:B--2---:R-:W-:-:S04]  /*0180*/  IMAD R9, R9, R5, RZ ;  /* 0x0000000509097224 */ /* 0x004fc800078e02ff */
[----:B------:R-:W-:-:S06]  /*0190*/  IMAD.HI.U32 R8, R5, R9, R4 ;  /* 0x0000000905087227 */ /* 0x000fcc00078e0004 */
[----:B------:R-:W-:-:S05]  /*01a0*/  IMAD.HI.U32 R5, R8, R7, RZ ;  /* 0x0000000708057227 */ /* 0x000fca00078e00ff */
[----:B------:R-:W-:-:S05]  /*01b0*/  IADD3 R2, PT, PT, -R5, RZ, RZ ;  /* 0x000000ff05027210 */ /* 0x000fca0007ffe1ff */
[----:B------:R-:W-:-:S05]  /*01c0*/  IMAD R7, R0, R2, R7 ;  /* 0x0000000200077224 */ /* 0x000fca00078e0207 */
[----:B------:R-:W-:-:S13]  /*01d0*/  ISETP.GE.U32.AND P0, PT, R7, R0, PT ;  /* 0x000000000700720c */ /* 0x000fda0003f06070 */
[----:B------:R-:W-:Y:S01]  /*01e0*/  @P0 IMAD.IADD R7, R7, 0x1, -R0 ;  /* 0x0000000107070824 */ /* 0x000fe200078e0a00 */
[----:B------:R-:W-:-:S04]  /*01f0*/  @P0 IADD3 R5, PT, PT, R5, 0x1, RZ ;  /* 0x0000000105050810 */ /* 0x000fc80007ffe0ff */
        /* <DEDUP_REMOVED lines=8> */
[----:B------:R-:W0:Y:S01]  /*0280*/  LDC.64 R8, c[0x0][0x390] ;  /* 0x0000e400ff087b82 */ /* 0x000e220000000a00 */
[----:B------:R-:W-:-:S04]  /*0290*/  IADD3 R2, PT, PT, R2, 0x1, RZ ;  /* 0x0000000102027810 */ /* 0x000fc80007ffe0ff */
[----:B------:R-:W-:-:S03]  /*02a0*/  LOP3.LUT R2, R2, 0x3, RZ, 0xc0, !PT ;  /* 0x0000000302027812 */ /* 0x000fc600078ec0ff */
[----:B------:R-:W1:Y:S01]  /*02b0*/  LDC.64 R10, c[0x0][0x388] ;  /* 0x0000e200ff0a7b82 */ /* 0x000e620000000a00 */
[----:B------:R-:W-:-:S07]  /*02c0*/  IADD3 R2, PT, PT, -R2, RZ, RZ ;  /* 0x000000ff02027210 */ /* 0x000fce0007ffe1ff */
.L_x_25:
[----:B-1----:R-:W-:-:S04]  /*02d0*/  IMAD.WIDE R6, R3, 0x4, R10 ;  /* 0x0000000403067825 */ /* 0x002fc800078e020a */
[----:B0-2---:R-:W-:Y:S02]  /*02e0*/  IMAD.WIDE R4, R3, 0x4, R8 ;  /* 0x0000000403047825 */ /* 0x005fe400078e0208 */
[----:B------:R-:W2:Y:S04]  /*02f0*/  LDG.E R6, desc[UR4][R6.64] ;  /* 0x0000000406067981 */ /* 0x000ea8000c1e1900 */
[----:B------:R-:W2:Y:S01]  /*0300*/  LDG.E R13, desc[UR4][R4.64] ;  /* 0x00000004040d7981 */ /* 0x000ea2000c1e1900 */
[----:B------:R-:W-:Y:S01]  /*0310*/  VIADD R2, R2, 0x1 ;  /* 0x0000000102027836 */ /* 0x000fe20000000000 */
[----:B------:R-:W-:-:S04]  /*0320*/  IADD3 R3, PT, PT, R0, R3, RZ ;  /* 0x0000000300037210 */ /* 0x000fc80007ffe0ff */
[----:B------:R-:W-:Y:S01]  /*0330*/  ISETP.NE.AND P0, PT, R2, RZ, PT ;  /* 0x000000ff0200720c */ /* 0x000fe20003f05270 */
[----:B--2---:R-:W-:-:S05]  /*0340*/  FADD R13, R6, R13 ;  /* 0x0000000d060d7221 */ /* 0x004fca0000000000 */
[----:B------:R2:W-:Y:S07]  /*0350*/  STG.E desc[UR4][R4.64], R13 ;  /* 0x0000000d04007986 */ /* 0x0005ee000c101904 */
[----:B------:R-:W-:Y:S05]  /*0360*/  @P0 BRA `(.L_x_25) ;  /* 0xfffffffc00d80947 */ /* 0x000fea000383ffff */
.L_x_24:
[----:B------:R-:W-:Y:S05]  /*0370*/  BSYNC.RECONVERGENT B0 ;  /* 0x0000000000007941 */ /* 0x000fea0003800200 */
.L_x_23:
[----:B------:R-:W-:Y:S05]  /*0380*/  @!P1 EXIT ;  /* 0x000000000000994d */ /* 0x000fea0003800000 */
.L_x_26:
[----:B-12---:R-:W0:Y:S08]  /*0390*/  LDC.64 R4, c[0x0][0x388] ;  /* 0x0000e200ff047b82 */ /* 0x006e300000000a00 */
[----:B------:R-:W1:Y:S01]  /*03a0*/  LDC.64 R6, c[0x0][0x390] ;  /* 0x0000e400ff067b82 */ /* 0x000e620000000a00 */
[----:B0-----:R-:W-:-:S05]  /*03b0*/  IMAD.WIDE R12, R3, 0x4, R4 ;  /* 0x00000004030c7825 */ /* 0x001fca00078e0204 */
[----:B------:R-:W2:Y:S01]  /*03c0*/  LDG.E R2, desc[UR4][R12.64] ;  /* 0x000000040c027981 */ /* 0x000ea2000c1e1900 */
[----:B-1----:R-:W-:-:S05]  /*03d0*/  IMAD.WIDE R14, R3, 0x4, R6 ;  /* 0x00000004030e7825 */ /* 0x002fca00078e0206 */
[----:B------:R-:W2:Y:S01]  /*03e0*/  LDG.E R5, desc[UR4][R14.64] ;  /* 0x000000040e057981 */ /* 0x000ea2000c1e1900 */
[----:B------:R-:W-:-:S04]  /*03f0*/  IMAD.WIDE R6, R0, 0x4, R14 ;  /* 0x0000000400067825 */ /* 0x000fc800078e020e */
[----:B--2---:R-:W-:Y:S01]  /*0400*/  FADD R17, R2, R5 ;  /* 0x0000000502117221 */ /* 0x004fe20000000000 */
[----:B------:R-:W-:-:S04]  /*0410*/  IMAD.WIDE R4, R0, 0x4, R12 ;  /* 0x0000000400047825 */ /* 0x000fc800078e020c */
[----:B------:R0:W-:Y:S04]  /*0420*/  STG.E desc[UR4][R14.64], R17 ;  /* 0x000000110e007986 */ /* 0x0001e8000c101904 */
[----:B------:R-:W2:Y:S04]  /*0430*/  LDG.E R2, desc[UR4][R4.64] ;  /* 0x0000000404027981 */ /* 0x000ea8000c1e1900 */
[----:B------:R-:W2:Y:S01]  /*0440*/  LDG.E R9, desc[UR4][R6.64] ;  /* 0x0000000406097981 */ /* 0x000ea2000c1e1900 */
[----:B------:R-:W-:-:S04]  /*0450*/  IMAD.WIDE R10, R0, 0x4, R6 ;  /* 0x00000004000a7825 */ /* 0x000fc800078e0206 */
[----:B--2---:R-:W-:Y:S01]  /*0460*/  FADD R19, R2, R9 ;  /* 0x0000000902137221 */ /* 0x004fe20000000000 */
[----:B------:R-:W-:-:S04]  /*0470*/  IMAD.WIDE R8, R0, 0x4, R4 ;  /* 0x0000000400087825 */ /* 0x000fc800078e0204 */
[----:B------:R1:W-:Y:S04]  /*0480*/  STG.E desc[UR4][R6.64], R19 ;  /* 0x0000001306007986 */ /* 0x0003e8000c101904 */
[----:B------:R-:W2:Y:S04]  /*0490*/  LDG.E R2, desc[UR4][R8.64] ;  /* 0x0000000408027981 */ /* 0x000ea8000c1e1900 */
[----:B------:R-:W2:Y:S01]  /*04a0*/  LDG.E R13, desc[UR4][R10.64] ;  /* 0x000000040a0d7981 */ /* 0x000ea2000c1e1900 */
[----:B0-----:R-:W-:-:S04]  /*04b0*/  IMAD.WIDE R14, R0, 0x4, R10 ;  /* 0x00000004000e7825 */ /* 0x001fc800078e020a */
[----:B--2---:R-:W-:Y:S01]  /*04c0*/  FADD R21, R2, R13 ;  /* 0x0000000d02157221 */ /* 0x004fe20000000000 */
[----:B------:R-:W-:-:S04]  /*04d0*/  IMAD.WIDE R12, R0, 0x4, R8 ;  /* 0x00000004000c7825 */ /* 0x000fc800078e0208 */
[----:B------:R1:W-:Y:S04]  /*04e0*/  STG.E desc[UR4][R10.64], R21 ;  /* 0x000000150a007986 */ /* 0x0003e8000c101904 */
[----:B------:R-:W2:Y:S04]  /*04f0*/  LDG.E R12, desc[UR4][R12.64] ;  /* 0x000000040c0c7981 */ /* 0x000ea8000c1e1900 */
[----:B------:R-:W2:Y:S01]  /*0500*/  LDG.E R5, desc[UR4][R14.64] ;  /* 0x000000040e057981 */ /* 0x000ea2000c1e1900 */
[----:B------:R-:W-:-:S04]  /*0510*/  LEA R3, R0, R3, 0x2 ;  /* 0x0000000300037211 */ /* 0x000fc800078e10ff */
[----:B------:R-:W-:Y:S01]  /*0520*/  ISETP.GE.AND P0, PT, R3, UR6, PT ;  /* 0x0000000603007c0c */ /* 0x000fe2000bf06270 */
[----:B--2---:R-:W-:-:S05]  /*0530*/  FADD R5, R12, R5 ;  /* 0x000000050c057221 */ /* 0x004fca0000000000 */
[----:B------:R1:W-:Y:S07]  /*0540*/  STG.E desc[UR4][R14.64], R5 ;  /* 0x000000050e007986 */ /* 0x0003ee000c101904 */
[----:B------:R-:W-:Y:S05]  /*0550*/  @!P0 BRA `(.L_x_26) ;  /* 0xfffffffc008c8947 */ /* 0x000fea000383ffff */
[----:B------:R-:W-:Y:S05]  /*0560*/  EXIT ;  /* 0x000000000000794d */ /* 0x000fea0003800000 */
.L_x_27:
        /* <DEDUP_REMOVED lines=9> */
.L_x_43:


//--------------------- .text._Z10osszegAXBYiffPfS_S_ --------------------------
	.section	.text._Z10osszegAXBYiffPfS_S_,"ax",@progbits
	.align	128
        .global         _Z10osszegAXBYiffPfS_S_
        .type           _Z10osszegAXBYiffPfS_S_,@function
        .size           _Z10osszegAXBYiffPfS_S_,(.L_x_44 - _Z10osszegAXBYiffPfS_S_)
        .other          _Z10osszegAXBYiffPfS_S_,@"STO_CUDA_ENTRY STV_DEFAULT"
_Z10osszegAXBYiffPfS_S_:
.text._Z10osszegAXBYiffPfS_S_:
[----:B------:R-:W-:Y:S01]  /*0000*/  LDC R1, c[0x0][0x37c] ;  /* 0x0000df00ff017b82 */ /* 0x000fe20000000800 */
[----:B------:R-:W0:Y:S01]  /*0010*/  S2R R3, SR_TID.X ;  /* 0x0000000000037919 */ /* 0x000e220000002100 */
[----:B------:R-:W1:Y:S06]  /*0020*/  LDCU UR8, c[0x0][0x388] ;  /* 0x00007100ff0877ac */ /* 0x000e6c0008000800 */
[----:B------:R-:W0:Y:S01]  /*0030*/  S2UR UR6, SR_CTAID.X ;  /* 0x00000000000679c3 */ /* 0x000e220000002500 */
[----:B------:R-:W2:Y:S07]  /*0040*/  LDCU.64 UR4, c[0x0][0x358] ;  /* 0x00006b00ff0477ac */ /* 0x000eae0008000a00 */
[----:B------:R-:W0:Y:S01]  /*0050*/  LDC R0, c[0x0][0x360] ;  /* 0x0000d800ff007b82 */ /* 0x000e220000000800 */
[----:B------:R-:W3:Y:S01]  /*0060*/  LDCU UR7, c[0x0][0x370] ;  /* 0x00006e00ff0777ac */ /* 0x000ee20008000800 */
[----:B-1----:R-:W-:Y:S01]  /*0070*/  FSETP.NEU.AND P0, PT, RZ, UR8, PT ;  /* 0x00000008ff007c0b */ /* 0x002fe2000bf0d000 */
[----:B0-----:R-:W-:-:S02]  /*0080*/  IMAD R3, R0, UR6, R3 ;  /* 0x0000000600037c24 */ /* 0x001fc4000f8e0203 */
[----:B---3--:R-:W-:-:S10]  /*0090*/  IMAD R0, R0, UR7, RZ ;  /* 0x0000000700007c24 */ /* 0x008fd4000f8e02ff */
[----:B--2---:R-:W-:Y:S05]  /*00a0*/  @!P0 BRA `(.L_x_28) ;  /* 0x0000000400748947 */ /* 0x004fea0003800000 */
[----:B------:R-:W0:Y:S02]  /*00b0*/  LDCU UR6, c[0x0][0x380] ;  /* 0x00007000ff0677ac */ /* 0x000e240008000800 */
[----:B0-----:R-:W-:-:S13]  /*00c0*/  ISETP.GE.AND P0, PT, R3, UR6, PT ;  /* 0x0000000603007c0c */ /* 0x001fda000bf06270 */
[----:B------:R-:W-:Y:S05]  /*00d0*/  @P0 EXIT ;  /* 0x000000000000094d */ /* 0x000fea0003800000 */
[----:B------:R-:W0:Y:S01]  /*00e0*/  I2F.U32.RP R8, R0 ;  /* 0x0000000000087306 */ /* 0x000e220000209000 */
[----:B------:R-:W-:Y:S01]  /*00f0*/  IADD3 R2, PT, PT, R0, R3, RZ ;  /* 0x0000000300027210 */ /* 0x000fe20007ffe0ff */
[----:B------:R-:W1:Y:S01]  /*0100*/  LDCU UR9, c[0x0][0x384] ;  /* 0x00007080ff0977ac */ /* 0x000e620008000800 */
[----:B------:R-:W-:Y:S01]  /*0110*/  IADD3 R9, PT, PT, RZ, -R0, RZ ;  /* 0x80000000ff097210 */ /* 0x000fe20007ffe0ff */
[----:B------:R-:W-:Y:S01]  /*0120*/  BSSY.RECONVERGENT B0, `(.L_x_29) ;  /* 0x000002d000007945 */ /* 0x000fe20003800200 */
[C---:B------:R-:W-:Y:S01]  /*0130*/  ISETP.GE.AND P0, PT, R2.reuse, UR6, PT ;  /* 0x0000000602007c0c */ /* 0x040fe2000bf06270 */
[----:B------:R-:W2:Y:S01]  /*0140*/  LDCU UR7, c[0x0][0x384] ;  /* 0x00007080ff0777ac */ /* 0x000ea20008000800 */
[----:B------:R-:W-:Y:S02]  /*0150*/  VIMNMX R7, PT, PT, R2, UR6, !PT ;  /* 0x0000000602077c48 */ /* 0x000fe4000ffe0100 */
[----:B------:R-:W-:Y:S02]  /*0160*/  SEL R6, RZ, 0x1, P0 ;  /* 0x00000001ff067807 */ /* 0x000fe40000000000 */
[----:B------:R-:W-:-:S02]  /*0170*/  ISETP.NE.U32.AND P2, PT, R0, RZ, PT ;  /* 0x000000ff0000720c */ /* 0x000fc40003f45070 */
[----:B------:R-:W-:Y:S01]  /*0180*/  IADD3 R7, PT, PT, R7, -R2, -R6 ;  /* 0x8000000207077210 */ /* 0x000fe20007ffe806 */
[----:B0-----:R-:W0:Y:S02]  /*0190*/  MUFU.RCP R8, R8 ;  /* 0x0000000800087308 */ /* 0x001e240000001000 */
[----:B0-----:R-:W-:-:S06]  /*01a0*/  IADD3 R4, PT, PT, R8, 0xffffffe, RZ ;  /* 0x0ffffffe08047810 */ /* 0x001fcc0007ffe0ff */
[----:B------:R0:W3:Y:S02]  /*01b0*/  F2I.FTZ.U32.TRUNC.NTZ R5, R4 ;  /* 0x0000000400057305 */ /* 0x0000e4000021f000 */
[----:B0-----:R-:W-:Y:S02]  /*01c0*/  HFMA2 R4, -RZ, RZ, 0, 0 ;  /* 0x00000000ff047431 */ /* 0x001fe400000001ff */
[----:B---3--:R-:W-:-:S04]  /*01d0*/  IMAD R9, R9, R5, RZ ;  /* 0x0000000509097224 */ /* 0x008fc800078e02ff */
[----:B------:R-:W-:-:S06]  /*01e0*/  IMAD.HI.U32 R8, R5, R9, R4 ;  /* 0x0000000905087227 */ /* 0x000fcc00078e0004 */
[----:B------:R-:W-:-:S05]  /*01f0*/  IMAD.HI.U32 R5, R8, R7, RZ ;  /* 0x0000000708057227 */ /* 0x000fca00078e00ff */
[----:B------:R-:W-:-:S05]  /*0200*/  IADD3 R2, PT, PT, -R5, RZ, RZ ;  /* 0x000000ff05027210 */ /* 0x000fca0007ffe1ff */
[----:B------:R-:W-:-:S05]  /*0210*/  IMAD R7, R0, R2, R7 ;  /* 0x0000000200077224 */ /* 0x000fca00078e0207 */
[----:B------:R-:W-:-:S13]  /*0220*/  ISETP.GE.U32.AND P0, PT, R7, R0, PT ;  /* 0x000000000700720c */ /* 0x000fda0003f06070 */
[----:B------:R-:W-:Y:S01]  /*0230*/  @P0 IADD3 R7, PT, PT, -R0, R7, RZ ;  /* 0x0000000700070210 */ /* 0x000fe20007ffe1ff */
[----:B------:R-:W-:-:S03]  /*0240*/  @P0 VIADD R5, R5, 0x1 ;  /* 0x0000000105050836 */ /* 0x000fc60000000000 */
[----:B------:R-:W-:-:S13]  /*0250*/  ISETP.GE.U32.AND P1, PT, R7, R0, PT ;  /* 0x000000000700720c */ /* 0x000fda0003f26070 */
[----:B------:R-:W-:Y:S02]  /*0260*/  @P1 IADD3 R5, PT, PT, R5, 0x1, RZ ;  /* 0x0000000105051810 */ /* 0x000fe40007ffe0ff */
[----:B------:R-:W-:-:S04]  /*0270*/  @!P2 LOP3.LUT R5, RZ, R0, RZ, 0x33, !PT ;  /* 0x00000000ff05a212 */ /* 0x000fc800078e33ff */
[----:B------:R-:W-:-:S04]  /*0280*/  IADD3 R2, PT, PT, R6, R5, RZ ;  /* 0x0000000506027210 */ /* 0x000fc80007ffe0ff */
[C---:B------:R-:W-:Y:S02]  /*0290*/  LOP3.LUT R4, R2.reuse, 0x3, RZ, 0xc0, !PT ;  /* 0x0000000302047812 */ /* 0x040fe400078ec0ff */
[----:B------:R-:W-:Y:S02]  /*02a0*/  ISETP.GE.U32.AND P1, PT, R2, 0x3, PT ;  /* 0x000000030200780c */ /* 0x000fe40003f26070 */
[----:B------:R-:W-:-:S13]  /*02b0*/  ISETP.NE.AND P0, PT, R4, 0x3, PT ;  /* 0x000000030400780c */ /* 0x000fda0003f05270 */
[----:B-12---:R-:W-:Y:S05]  /*02c0*/  @!P0 BRA `(.L_x_30) ;  /* 0x0000000000488947 */ /* 0x006fea0003800000 */
[----:B------:R-:W0:Y:S01]  /*02d0*/  LDC.64 R4, c[0x0][0x3a0] ;  /* 0x0000e800ff047b82 */ /* 0x000e220000000a00 */
[----:B------:R-:W-:-:S04]  /*02e0*/  IADD3 R2, PT, PT, R2, 0x1, RZ ;  /* 0x0000000102027810 */ /* 0x000fc80007ffe0ff */
[----:B------:R-:W-:-:S03]  /*02f0*/  LOP3.LUT R2, R2, 0x3, RZ, 0xc0, !PT ;  /* 0x0000000302027812 */ /* 0x000fc600078ec0ff */
[----:B------:R-:W1:Y:S01]  /*0300*/  LDC.64 R6, c[0x0][0x390] ;  /* 0x0000e400ff067b82 */ /* 0x000e620000000a00 */
[----:B------:R-:W-:-:S07]  /*0310*/  IADD3 R2, PT, PT, -R2, RZ, RZ ;  /* 0x000000ff02027210 */ /* 0x000fce0007ffe1ff */
[----:B------:R-:W2:Y:S02]  /*0320*/  LDC.64 R8, c[0x0][0x398] ;  /* 0x0000e600ff087b82 */ /* 0x000ea40000000a00 */
.L_x_31:
[----:B--2---:R-:W-:-:S04]  /*0330*/  IMAD.WIDE R12, R3, 0x4, R8 ;  /* 0x00000004030c7825 */ /* 0x004fc800078e0208 */
[C---:B-1----:R-:W-:Y:S02]  /*0340*/  IMAD.WIDE R14, R3.reuse, 0x4, R6 ;  /* 0x00000004030e7825 */ /* 0x042fe400078e0206 */
[----:B------:R-:W2:Y:S04]  /*0350*/  LDG.E R12, desc[UR4][R12.64] ;  /* 0x000000040c0c7981 */ /* 0x000ea8000c1e1900 */
[----:B---3--:R-:W3:Y:S01]  /*0360*/  LDG.E R14, desc[UR4][R14.64] ;  /* 0x000000040e0e7981 */ /* 0x008ee2000c1e1900 */
[----:B0-----:R-:W-:Y:S01]  /*0370*/  IMAD.WIDE R10, R3, 0x4, R4 ;  /* 0x00000004030a7825 */ /* 0x001fe200078e0204 */
[----:B------:R-:W-:-:S03]  /*0380*/  IADD3 R3, PT, PT, R0, R3, RZ ;  /* 0x0000000300037210 */ /* 0x000fc60007ffe0ff */
[----:B------:R-:W-:-:S05]  /*0390*/  VIADD R2, R2, 0x1 ;  /* 0x0000000102027836 */ /* 0x000fca0000000000 */
[----:B------:R-:W-:Y:S01]  /*03a0*/  ISETP.NE.AND P0, PT, R2, RZ, PT ;  /* 0x000000ff0200720c */ /* 0x000fe20003f05270 */
[----:B--2---:R-:W-:-:S04]  /*03b0*/  FMUL R17, R12, UR8 ;  /* 0x000000080c117c20 */ /* 0x004fc80008400000 */
[----:B---3--:R-:W-:-:S05]  /*03c0*/  FFMA R17, R14, UR7, R17 ;  /* 0x000000070e117c23 */ /* 0x008fca0008000011 */
[----:B------:R3:W-:Y:S03]  /*03d0*/  STG.E desc[UR4][R10.64], R17 ;  /* 0x000000110a007986 */ /* 0x0007e6000c101904 */
[----:B------:R-:W-:Y:S05]  /*03e0*/  @P0 BRA `(.L_x_31) ;  /* 0xfffffffc00d00947 */ /* 0x000fea000383ffff */
.L_x_30:
[----:B------:R-:W-:Y:S05]  /*03f0*/  BSYNC.RECONVERGENT B0 ;  /* 0x0000000000007941 */ /* 0x000fea0003800200 */
.L_x_29:
[----:B------:R-:W-:Y:S05]  /*0400*/  @!P1 EXIT ;  /* 0x000000000000994d */ /* 0x000fea0003800000 */
.L_x_32:
[----:B0-----:R-:W3:Y:S08]  /*0410*/  LDC.64 R6, c[0x0][0x398] ;  /* 0x0000e600ff067b82 */ /* 0x001ef00000000a00 */
[----:B------:R-:W0:Y:S01]  /*0420*/  LDC.64 R4, c[0x0][0x390] ;  /* 0x0000e400ff047b82 */ /* 0x000e220000000a00 */
[----:B---3--:R-:W-:-:S05]  /*0430*/  IMAD.WIDE R10, R3, 0x4, R6 ;  /* 0x00000004030a7825 */ /* 0x008fca00078e0206 */
[----:B------:R-:W2:Y:S01]  /*0440*/  LDG.E R6, desc[UR4][R10.64] ;  /* 0x000000040a067981 */ /* 0x000ea2000c1e1900 */
[C---:B0-----:R-:W-:Y:S02]  /*0450*/  IMAD.WIDE R8, R3.reuse, 0x4, R4 ;  /* 0x0000000403087825 */ /* 0x041fe400078e0204 */
[----:B------:R-:W0:Y:S03]  /*0460*/  LDC.64 R4, c[0x0][0x3a0] ;  /* 0x0000e800ff047b82 */ /* 0x000e260000000a00 */
[----:B------:R-:W3:Y:S01]  /*0470*/  LDG.E R2, desc[UR4][R8.64] ;  /* 0x0000000408027981 */ /* 0x000ee2000c1e1900 */
[----:B0-----:R-:W-:-:S04]  /*0480*/  IMAD.WIDE R14, R3, 0x4, R4 ;  /* 0x00000004030e7825 */ /* 0x001fc800078e0204 */
[----:B------:R-:W-:-:S04]  /*0490*/  IMAD.WIDE R4, R0, 0x4, R8 ;  /* 0x0000000400047825 */ /* 0x000fc800078e0208 */
[----:B--2---:R-:W-:-:S04]  /*04a0*/  FMUL R7, R6, UR8 ;  /* 0x0000000806077c20 */ /* 0x004fc80008400000 */
[----:B---3--:R-:W-:Y:S01]  /*04b0*/  FFMA R17, R2, UR9, R7 ;  /* 0x0000000902117c23 */ /* 0x008fe20008000007 */
[----:B------:R-:W-:-:S04]  /*04c0*/  IMAD.WIDE R6, R0, 0x4, R10 ;  /* 0x0000000400067825 */ /* 0x000fc800078e020a */
[----:B------:R0:W-:Y:S04]  /*04d0*/  STG.E desc[UR4][R14.64], R17 ;  /* 0x000000110e007986 */ /* 0x0001e8000c101904 */
[----:B------:R-:W2:Y:S04]  /*04e0*/  LDG.E R12, desc[UR4][R6.64] ;  /* 0x00000004060c7981 */ /* 0x000ea8000c1e1900 */
[----:B------:R-:W3:Y:S01]  /*04f0*/  LDG.E R2, desc[UR4][R4.64] ;  /* 0x0000000404027981 */ /* 0x000ee2000c1e1900 */
[----:B------:R-:W-:-:S04]  /*0500*/  IMAD.WIDE R8, R0, 0x4, R14 ;  /* 0x0000000400087825 */ /* 0x000fc800078e020e */
[----:B--2---:R-:W-:Y:S01]  /*0510*/  FMUL R11, R12, UR8 ;  /* 0x000000080c0b7c20 */ /* 0x004fe20008400000 */
[----:B------:R-:W-:-:S04]  /*0520*/  IMAD.WIDE R12, R0, 0x4, R6 ;  /* 0x00000004000c7825 */ /* 0x000fc800078e0206 */
[----:B---3--:R-:W-:Y:S01]  /*0530*/  FFMA R19, R2, UR9, R11 ;  /* 0x0000000902137c23 */ /* 0x008fe2000800000b */
[----:B------:R-:W-:-:S04]  /*0540*/  IMAD.WIDE R10, R0, 0x4, R4 ;  /* 0x00000004000a7825 */ /* 0x000fc800078e0204 */
[----:B------:R1:W-:Y:S04]  /*0550*/  STG.E desc[UR4][R8.64], R19 ;  /* 0x0000001308007986 */ /* 0x0003e8000c101904 */
[----:B------:R-:W0:Y:S04]  /*0560*/  LDG.E R16, desc[UR4][R12.64] ;  /* 0x000000040c107981 */ /* 0x000e28000c1e1900 */
[----:B------:R-:W2:Y:S01]  /*0570*/  LDG.E R2, desc[UR4][R10.64] ;  /* 0x000000040a027981 */ /* 0x000ea2000c1e1900 */
[----:B------:R-:W-:-:S04]  /*0580*/  IMAD.WIDE R6, R0, 0x4, R8 ;  /* 0x0000000400067825 */ /* 0x000fc800078e0208 */
[----:B------:R-:W-:-:S04]  /*0590*/  IMAD.WIDE R4, R0, 0x4, R10 ;  /* 0x0000000400047825 */ /* 0x000fc800078e020a */
[----:B0-----:R-:W-:-:S04]  /*05a0*/  FMUL R15, R16, UR8 ;  /* 0x00000008100f7c20 */ /* 0x001fc80008400000 */
[----:B--2---:R-:W-:Y:S01]  /*05b0*/  FFMA R17, R2, UR9, R15 ;  /* 0x0000000902117c23 */ /* 0x004fe2000800000f */
[----:B------:R-:W-:-:S04]  /*05c0*/  IMAD.WIDE R14, R0, 0x4, R12 ;  /* 0x00000004000e7825 */ /* 0x000fc800078e020c */
[----:B------:R0:W-:Y:S04]  /*05d0*/  STG.E desc[UR4][R6.64], R17 ;  /* 0x0000001106007986 */ /* 0x0001e8000c101904 */
[----:B------:R-:W2:Y:S04]  /*05e0*/  LDG.E R14, desc[UR4][R14.64] ;  /* 0x000000040e0e7981 */ /* 0x000ea8000c1e1900 */
[----:B------:R-:W3:Y:S01]  /*05f0*/  LDG.E R4, desc[UR4][R4.64] ;  /* 0x0000000404047981 */ /* 0x000ee2000c1e1900 */
[C---:B-1----:R-:W-:Y:S01]  /*0600*/  IMAD.WIDE R8, R0.reuse, 0x4, R6 ;  /* 0x0000000400087825 */ /* 0x042fe200078e0206 */
[----:B------:R-:W-:-:S04]  /*0610*/  LEA R3, R0, R3, 0x2 ;  /* 0x0000000300037211 */ /* 0x000fc800078e10ff */
[----:B------:R-:W-:Y:S01]  /*0620*/  ISETP.GE.AND P0, PT, R3, UR6, PT ;  /* 0x0000000603007c0c */ /* 0x000fe2000bf06270 */
[----:B--2---:R-:W-:-:S04]  /*0630*/  FMUL R19, R14, UR8 ;  /* 0x000000080e137c20 */ /* 0x004fc80008400000 */
[----:B---3--:R-:W-:-:S05]  /*0640*/  FFMA R19, R4, UR9, R19 ;  /* 0x0000000904137c23 */ /* 0x008fca0008000013 */
[----:B------:R0:W-:Y:S03]  /*0650*/  STG.E desc[UR4][R8.64], R19 ;  /* 0x0000001308007986 */ /* 0x0001e6000c101904 */
[----:B------:R-:W-:Y:S05]  /*0660*/  @!P0 BRA `(.L_x_32) ;  /* 0xfffffffc00688947 */ /* 0x000fea000383ffff */
[----:B------:R-:W-:Y:S05]  /*0670*/  EXIT ;  /* 0x000000000000794d */ /* 0x000fea0003800000 */
.L_x_28:
[----:B------:R-:W0:Y:S02]  /*0680*/  LDCU UR6, c[0x0][0x380] ;  /* 0x00007000ff0677ac */ /* 0x000e240008000800 */
[----:B0-----:R-:W-:-:S13]  /*0690*/  ISETP.GE.AND P0, PT, R3, UR6, PT ;  /* 0x0000000603007c0c */ /* 0x001fda000bf06270 */
[----:B------:R-:W-:Y:S05]  /*06a0*/  @P0 EXIT ;  /* 0x000000000000094d */ /* 0x000fea0003800000 */
[----:B------:R-:W0:Y:S01]  /*06b0*/  I2F.U32.RP R6, R0 ;  /* 0x0000000000067306 */ /* 0x000e220000209000 */
[C---:B------:R-:W-:Y:S01]  /*06c0*/  IMAD.IADD R2, R0.reuse, 0x1, R3 ;  /* 0x0000000100027824 */ /* 0x040fe200078e0203 */
[----:B------:R-:W-:Y:S01]  /*06d0*/  IADD3 R9, PT, PT, RZ, -R0, RZ ;  /* 0x80000000ff097210 */ /* 0x000fe20007ffe0ff */
[----:B------:R-:W1:Y:S01]  /*06e0*/  LDCU UR8, c[0x0][0x384] ;  /* 0x00007080ff0877ac */ /* 0x000e620008000800 */
[----:B------:R-:W-:Y:S01]  /*06f0*/  ISETP.NE.U32.AND P2, PT, R0, RZ, PT ;  /* 0x000000ff0000720c */ /* 0x000fe20003f45070 */
[----:B------:R-:W-:Y:S01]  /*0700*/  BSSY.RECONVERGENT B0, `(.L_x_33) ;  /* 0x000002a000007945 */ /* 0x000fe20003800200 */
[C---:B------:R-:W-:Y:S01]  /*0710*/  ISETP.GE.AND P0, PT, R2.reuse, UR6, PT ;  /* 0x0000000602007c0c */ /* 0x040fe2000bf06270 */
[----:B------:R-:W2:Y:S01]  /*0720*/  LDCU UR7, c[0x0][0x384] ;  /* 0x00007080ff0777ac */ /* 0x000ea20008000800 */
[----:B------:R-:W-:Y:S02]  /*0730*/  VIMNMX R7, PT, PT, R2, UR6, !PT ;  /* 0x0000000602077c48 */ /* 0x000fe4000ffe0100 */
[----:B------:R-:W-:-:S04]  /*0740*/  SEL R8, RZ, 0x1, P0 ;  /* 0x00000001ff087807 */ /* 0x000fc80000000000 */
[----:B------:R-:W-:Y:S01]  /*0750*/  IADD3 R7, PT, PT, R7, -R2, -R8 ;  /* 0x8000000207077210 */ /* 0x000fe20007ffe808 */
[----:B0-----:R-:W0:Y:S02]  /*0760*/  MUFU.RCP R6, R6 ;  /* 0x0000000600067308 */ /* 0x001e240000001000 */
[----:B0-----:R-:W-:-:S06]  /*0770*/  IADD3 R4, PT, PT, R6, 0xffffffe, RZ ;  /* 0x0ffffffe06047810 */ /* 0x001fcc0007ffe0ff */
[----:B------:R0:W3:Y:S02]  /*0780*/  F2I.FTZ.U32.TRUNC.NTZ R5, R4 ;  /* 0x0000000400057305 */ /* 0x0000e4000021f000 */
[----:B0-----:R-:W-:Y:S01]  /*0790*/  MOV R4, RZ ;  /* 0x000000ff00047202 */ /* 0x001fe20000000f00 */
[----:B---3--:R-:W-:-:S04]  /*07a0*/  IMAD R9, R9, R5, RZ ;  /* 0x0000000509097224 */ /* 0x008fc800078e02ff */
[----:B------:R-:W-:Y:S02]  /*07b0*/  IMAD.HI.U32 R6, R5, R9, R4 ;  /* 0x0000000905067227 */ /* 0x000fe400078e0004 */
[----:B------:R-:W0:Y:S04]  /*07c0*/  LDC.64 R4, c[0x0][0x390] ;  /* 0x0000e400ff047b82 */ /* 0x000e280000000a00 */
[----:B------:R-:W-:-:S05]  /*07d0*/  IMAD.HI.U32 R9, R6, R7, RZ ;  /* 0x0000000706097227 */ /* 0x000fca00078e00ff */
[----:B------:R-:W-:-:S05]  /*07e0*/  IADD3 R2, PT, PT, -R9, RZ, RZ ;  /* 0x000000ff09027210 */ /* 0x000fca0007ffe1ff */
[----:B------:R-:W-:-:S05]  /*07f0*/  IMAD R7, R0, R2, R7 ;  /* 0x0000000200077224 */ /* 0x000fca00078e0207 */
[----:B------:R-:W-:-:S13]  /*0800*/  ISETP.GE.U32.AND P0, PT, R7, R0, PT ;  /* 0x000000000700720c */ /* 0x000fda0003f06070 */
[----:B------:R-:W-:Y:S02]  /*0810*/  @P0 IADD3 R7, PT, PT, -R0, R7, RZ ;  /* 0x0000000700070210 */ /* 0x000fe40007ffe1ff */
[----:B------:R-:W-:Y:S02]  /*0820*/  @P0 IADD3 R9, PT, PT, R9, 0x1, RZ ;  /* 0x0000000109090810 */ /* 0x000fe40007ffe0ff */
[----:B------:R-:W-:Y:S02]  /*0830*/  ISETP.GE.U32.AND P1, PT, R7, R0, PT ;  /* 0x000000000700720c */ /* 0x000fe40003f26070 */
[----:B------:R-:W3:Y:S11]  /*0840*/  LDC.64 R6, c[0x0][0x3a0] ;  /* 0x0000e800ff067b82 */ /* 0x000ef60000000a00 */
[----:B------:R-:W-:-:S02]  /*0850*/  @P1 IADD3 R9, PT, PT, R9, 0x1, RZ ;  /* 0x0000000109091810 */ /* 0x000fc40007ffe0ff */
[----:B------:R-:W-:-:S05]  /*0860*/  @!P2 LOP3.LUT R9, RZ, R0, RZ, 0x33, !PT ;  /* 0x00000000ff09a212 */ /* 0x000fca00078e33ff */
[----:B------:R-:W-:-:S05]  /*0870*/  IMAD.IADD R2, R8, 0x1, R9 ;  /* 0x0000000108027824 */ /* 0x000fca00078e0209 */
[C---:B------:R-:W-:Y:S02]  /*0880*/  LOP3.LUT R8, R2.reuse, 0x3, RZ, 0xc0, !PT ;  /* 0x0000000302087812 */ /* 0x040fe400078ec0ff */
[----:B------:R-:W-:Y:S02]  /*0890*/  ISETP.GE.U32.AND P1, PT, R2, 0x3, PT ;  /* 0x000000030200780c */ /* 0x000fe40003f26070 */
[----:B------:R-:W-:-:S13]  /*08a0*/  ISETP.NE.AND P0, PT, R8, 0x3, PT ;  /* 0x000000030800780c */ /* 0x000fda0003f05270 */
[----:B012---:R-:W-:Y:S05]  /*08b0*/  @!P0 BRA `(.L_x_34) ;  /* 0x0000000000388947 */ /* 0x007fea0003800000 */
[----:B------:R-:W0:Y:S01]  /*08c0*/  LDC.64 R8, c[0x0][0x3a0] ;  /* 0x0000e800ff087b82 */ /* 0x000e220000000a00 */
[----:B------:R-:W-:-:S04]  /*08d0*/  IADD3 R2, PT, PT, R2, 0x1, RZ ;  /* 0x0000000102027810 */ /* 0x000fc80007ffe0ff */
[----:B------:R-:W-:-:S03]  /*08e0*/  LOP3.LUT R2, R2, 0x3, RZ, 0xc0, !PT ;  /* 0x0000000302027812 */ /* 0x000fc600078ec0ff */
[----:B------:R-:W1:Y:S01]  /*08f0*/  LDC.64 R12, c[0x0][0x390] ;  /* 0x0000e400ff0c7b82 */ /* 0x000e620000000a00 */
[----:B------:R-:W-:-:S07]  /*0900*/  IADD3 R2, PT, PT, -R2, RZ, RZ ;  /* 0x000000ff02027210 */ /* 0x000fce0007ffe1ff */
.L_x_35:
[----:B-1----:R-:W-:-:S06]  /*0910*/  IMAD.WIDE R14, R3, 0x4, R12 ;  /* 0x00000004030e7825 */ /* 0x002fcc00078e020c */
[----:B--2---:R-:W2:Y:S01]  /*0920*/  LDG.E R14, desc[UR4][R14.64] ;  /* 0x000000040e0e7981 */ /* 0x004ea2000c1e1900 */
[----:B0-----:R-:W-:Y:S01]  /*0930*/  IMAD.WIDE R10, R3, 0x4, R8 ;  /* 0x00000004030a7825 */ /* 0x001fe200078e0208 */
[----:B------:R-:W-:Y:S02]  /*0940*/  IADD3 R2, PT, PT, R2, 0x1, RZ ;  /* 0x0000000102027810 */ /* 0x000fe40007ffe0ff */
[----:B------:R-:W-:Y:S02]  /*0950*/  IADD3 R3, PT, PT, R0, R3, RZ ;  /* 0x0000000300037210 */ /* 0x000fe40007ffe0ff */
[----:B------:R-:W-:Y:S01]  /*0960*/  ISETP.NE.AND P0, PT, R2, RZ, PT ;  /* 0x000000ff0200720c */ /* 0x000fe20003f05270 */
[----:B--2---:R-:W-:-:S05]  /*0970*/  FMUL R17, R14, UR7 ;  /* 0x000000070e117c20 */ /* 0x004fca0008400000 */
[----:B------:R2:W-:Y:S07]  /*0980*/  STG.E desc[UR4][R10.64], R17 ;  /* 0x000000110a007986 */ /* 0x0005ee000c101904 */
[----:B------:R-:W-:Y:S05]  /*0990*/  @P0 BRA `(.L_x_35) ;  /* 0xfffffffc00dc0947 */ /* 0x000fea000383ffff */
.L_x_34:
[----:B------:R-:W-:Y:S05]  /*09a0*/  BSYNC.RECONVERGENT B0 ;  /* 0x0000000000007941 */ /* 0x000fea0003800200 */
.L_x_33:
[----:B------:R-:W-:Y:S05]  /*09b0*/  @!P1 EXIT ;  /* 0x000000000000994d */ /* 0x000fea0003800000 */
.L_x_36:
[----:B-1----:R-:W-:-:S05]  /*09c0*/  IMAD.WIDE R8, R3, 0x4, R4 ;  /* 0x0000000403087825 */ /* 0x002fca00078e0204 */
[----:B------:R-:W4:Y:S01]  /*09d0*/  LDG.E R2, desc[UR4][R8.64] ;  /* 0x0000000408027981 */ /* 0x000f22000c1e1900 */
[----:B--23--:R-:W-:-:S04]  /*09e0*/  IMAD.WIDE R10, R3, 0x4, R6 ;  /* 0x00000004030a7825 */ /* 0x00cfc800078e0206 */
[----:B------:R-:W-:-:S04]  /*09f0*/  IMAD.WIDE R12, R0, 0x4, R8 ;  /* 0x00000004000c7825 */ /* 0x000fc800078e0208 */
[----:B----4-:R-:W-:-:S05]  /*0a00*/  FMUL R21, R2, UR8 ;  /* 0x0000000802157c20 */ /* 0x010fca0008400000 */
[----:B------:R0:W-:Y:S04]  /*0a10*/  STG.E desc[UR4][R10.64], R21 ;  /* 0x000000150a007986 */ /* 0x0001e8000c101904 */
[----:B------:R-:W2:Y:S01]  /*0a20*/  LDG.E R2, desc[UR4][R12.64] ;  /* 0x000000040c027981 */ /* 0x000ea2000c1e1900 */
[----:B------:R-:W-:-:S04]  /*0a30*/  IMAD.WIDE R14, R0, 0x4, R10 ;  /* 0x00000004000e7825 */ /* 0x000fc800078e020a */
[----:B------:R-:W-:-:S04]  /*0a40*/  IMAD.WIDE R16, R0, 0x4, R12 ;  /* 0x0000000400107825 */ /* 0x000fc800078e020c */
[----:B--2---:R-:W-:-:S05]  /*0a50*/  FMUL R23, R2, UR8 ;  /* 0x0000000802177c20 */ /* 0x004fca0008400000 */
[----:B------:R1:W-:Y:S04]  /*0a60*/  STG.E desc[UR4][R14.64], R23 ;  /* 0x000000170e007986 */ /* 0x0003e8000c101904 */
[----:B------:R-:W2:Y:S01]  /*0a70*/  LDG.E R2, desc[UR4][R16.64] ;  /* 0x0000000410027981 */ /* 0x000ea2000c1e1900 */
[----:B------:R-:W-:-:S04]  /*0a80*/  IMAD.WIDE R8, R0, 0x4, R14 ;  /* 0x0000000400087825 */ /* 0x000fc800078e020e */
[----:B------:R-:W-:-:S04]  /*0a90*/  IMAD.WIDE R18, R0, 0x4, R16 ;  /* 0x0000000400127825 */ /* 0x000fc800078e0210 */
[----:B--2---:R-:W-:-:S05]  /*0aa0*/  FMUL R25, R2, UR8 ;  /* 0x0000000802197c20 */ /* 0x004fca0008400000 */
[----:B------:R1:W-:Y:S04]  /*0ab0*/  STG.E desc[UR4][R8.64], R25 ;  /* 0x0000001908007986 */ /* 0x0003e8000c101904 */
[----:B------:R-:W2:Y:S01]  /*0ac0*/  LDG.E R18, desc[UR4][R18.64] ;  /* 0x0000000412127981 */ /* 0x000ea2000c1e1900 */
[C---:B0-----:R-:W-:Y:S01]  /*0ad0*/  IMAD.WIDE R10, R0.reuse, 0x4, R8 ;  /* 0x00000004000a7825 */ /* 0x041fe200078e0208 */
[----:B------:R-:W-:-:S04]  /*0ae0*/  LEA R3, R0, R3, 0x2 ;  /* 0x0000000300037211 */ /* 0x000fc800078e10ff */
[----:B------:R-:W-:Y:S01]  /*0af0*/  ISETP.GE.AND P0, PT, R3, UR6, PT ;  /* 0x0000000603007c0c */ /* 0x000fe2000bf06270 */
[----:B--2---:R-:W-:-:S05]  /*0b00*/  FMUL R13, R18, UR8 ;  /* 0x00000008120d7c20 */ /* 0x004fca0008400000 */
[----:B------:R1:W-:Y:S07]  /*0b10*/  STG.E desc[UR4][R10.64], R13 ;  /* 0x0000000d0a007986 */ /* 0x0003ee000c101904 */
[----:B------:R-:W-:Y:S05]  /*0b20*/  @!P0 BRA `(.L_x_36) ;  /* 0xfffffffc00a48947 */ /* 0x000fea000383ffff */
[----:B------:R-:W-:Y:S05]  /*0b30*/  EXIT ;  /* 0x000000000000794d */ /* 0x000fea0003800000 */
.L_x_37:
        /* <DEDUP_REMOVED lines=12> */
.L_x_44:


//--------------------- .nv.shared.reserved.0     --------------------------
	.section	.nv.shared.reserved.0,"aw",@nobits
	.weak		__nv_reservedSMEM_offset_0_alias
	.size		__nv_reservedSMEM_offset_0_alias, 0, 64
	.other		__nv_reservedSMEM_offset_0_alias,@"STO_CUDA_RESERVED_SHARED STV_DEFAULT"
__nv_reservedSMEM_offset_0_alias:
	.zero		0
	.zero		64


//--------------------- .nv.constant0._Z13toltessurusegiiiPiPPf --------------------------
	.section	.nv.constant0._Z13toltessurusegiiiPiPPf,"a",@progbits
	.sectionflags	@""
	.align	4
.nv.constant0._Z13toltessurusegiiiPiPPf:
	.zero		928


//--------------------- .nv.constant0._Z3ujEiPfS_S_ --------------------------
	.section	.nv.constant0._Z3ujEiPfS_S_,"a",@progbits
	.sectionflags	@""
	.align	4
.nv.constant0._Z3ujEiPfS_S_:
	.zero		928


//--------------------- .nv.constant0._Z4initifPf --------------------------
	.section	.nv.constant0._Z4initifPf,"a",@progbits
	.sectionflags	@""
	.align	4
.nv.constant0._Z4initifPf:
	.zero		912


//--------------------- .nv.constant0._Z7besoroliiPfPi --------------------------
	.section	.nv.constant0._Z7besoroliiPfPi,"a",@progbits
	.sectionflags	@""
	.align	4
.nv.constant0._Z7besoroliiPfPi:
	.zero		920


//--------------------- .nv.constant0._Z8ciklikusfiPf --------------------------
	.section	.nv.constant0._Z8ciklikusfiPf,"a",@progbits
	.sectionflags	@""
	.align	4
.nv.constant0._Z8ciklikusfiPf:
	.zero		912


//--------------------- .nv.constant0._Z6osszegiPfS_ --------------------------
	.section	.nv.constant0._Z6osszegiPfS_,"a",@progbits
	.sectionflags	@""
	.align	4
.nv.constant0._Z6osszegiPfS_:
	.zero		920


//--------------------- .nv.constant0._Z10osszegAXBYiffPfS_S_ --------------------------
	.section	.nv.constant0._Z10osszegAXBYiffPfS_S_,"a",@progbits
	.sectionflags	@""
	.align	4
.nv.constant0._Z10osszegAXBYiffPfS_S_:
	.zero		936


//--------------------- SYMBOLS --------------------------

	.type		.nv.reservedSmem.offset0,@object
	.size		.nv.reservedSmem.offset0,0x4
